// auto-generated by cutlass_sweep.gemm — config: {"arch": "sm_100", "cluster_m": 1, "cluster_n": 1, "dtype": "int8", "stages": 0, "tile_k": 32, "tile_m": 64, "tile_n": 64}
#include "cutlass/cutlass.h"
#include "cutlass/gemm/collective/collective_builder.hpp"
#include "cutlass/gemm/device/gemm_universal_adapter.h"
#include "cutlass/gemm/kernel/gemm_universal.hpp"
#include "cutlass/epilogue/collective/collective_builder.hpp"

using ElemA = int8_t;
using ElemB = int8_t;
using ElemCD = int8_t;
using Acc  = int32_t;
using TileShape    = cute::Shape<cute::_64, cute::_64, cute::_32>;
using ClusterShape = cute::Shape<cute::_1, cute::_1, cute::_1>;

using CollectiveEpilogue = typename cutlass::epilogue::collective::CollectiveBuilder<
    cutlass::arch::Sm100, cutlass::arch::OpClassTensorOp,
    TileShape, ClusterShape,
    cutlass::epilogue::collective::EpilogueTileAuto,
    Acc, Acc,
    ElemCD, cutlass::layout::RowMajor, 128 / cutlass::sizeof_bits<ElemCD>::value,
    ElemCD, cutlass::layout::RowMajor, 128 / cutlass::sizeof_bits<ElemCD>::value,
    cutlass::epilogue::collective::EpilogueScheduleAuto
  >::CollectiveOp;

using CollectiveMainloop = typename cutlass::gemm::collective::CollectiveBuilder<
    cutlass::arch::Sm100, cutlass::arch::OpClassTensorOp,
    ElemA, cutlass::layout::RowMajor, 128 / cutlass::sizeof_bits<ElemA>::value,
    ElemB, cutlass::layout::ColumnMajor, 128 / cutlass::sizeof_bits<ElemB>::value,
    Acc,
    TileShape, ClusterShape,
    cutlass::gemm::collective::StageCountAutoCarveout<static_cast<int>(sizeof(typename CollectiveEpilogue::SharedStorage))>,
    cutlass::gemm::collective::KernelScheduleAuto
  >::CollectiveOp;

using GemmKernel = cutlass::gemm::kernel::GemmUniversal<
    cute::Shape<int,int,int,int>,
    CollectiveMainloop,
    CollectiveEpilogue
>;
using Gemm = cutlass::gemm::device::GemmUniversalAdapter<GemmKernel>;

// Force the device kernel symbol into the cubin without needing a host main.
auto* _anchor = &cutlass::device_kernel<GemmKernel>;


// ===== COMPILED SASS (sm_100a) =====

	.target	sm_100a

	.elftype	@"ET_EXEC"


//--------------------- .note.nv.tkinfo           --------------------------
	.section	.note.nv.tkinfo,"",@"SHT_NOTE"
	.sectionflags	@"SHF_NOTE_NV_TKINFO"
	.tkinfo
        /*0018*/ 	.word	0x00000002
        /*0030*/ 	.string	""
        /*0030*/ 	.string	"ptxas"
        /*0030*/ 	.string	"Cuda compilation tools, release 13.0, V13.0.88"
        /*0030*/ 	.string	"Build cuda_13.0.r13.0/compiler.36424714_0"
        /*0030*/ 	.string	"-arch sm_100a -m 64 "



//--------------------- .note.nv.cuinfo           --------------------------
	.section	.note.nv.cuinfo,"",@"SHT_NOTE"
	.sectionflags	@"SHF_NOTE_NV_CUINFO"
        /*0018*/ 	.short	0x0002
        /*001a*/ 	.short	0x0064
        /*001c*/ 	.short	0x0082
	.zero		2


//--------------------- .nv.info                  --------------------------
	.section	.nv.info,"",@"SHT_CUDA_INFO"
	.align	4


	//----- nvinfo : EIATTR_REGCOUNT
	.align		4
        /*0000*/ 	.byte	0x04, 0x2f
        /*0002*/ 	.short	(.L_19 - .L_18)
	.align		4
.L_18:
        /*0004*/ 	.word	index@(_ZN7cutlass13device_kernelINS_4gemm6kernel13GemmUniversalIN4cute5tupleIJiiiiEEENS1_10collective13CollectiveMmaINS1_35MainloopSm100TmaUmmaWarpSpecializedILi54ELi2ELi4ENS5_IJNS4_1CILi1EEESB_SB_EEEEENS5_IJNSA_ILi64EEESE_NSA_ILi32EEEEEEaNS5_IJlSB_lEEEaSH_NS4_8TiledMMAINS4_8MMA_AtomIJNS4_15SM100_MMA_S8_SSIaaiLi64ELi64ELNS4_4UMMA5MajorE0ELSM_0ELNSL_8SaturateE0EEEEEENS4_6LayoutISC_NS5_IJNSA_ILi0EEESR_SR_EEEEENS5_IJNS4_10UnderscoreESU_SU_EEEEENS4_13SM90_TMA_LOADENS4_14ComposedLayoutINS4_7SwizzleILi1ELi4ELi3EEENS4_18smem_ptr_flag_bitsILi8EEENSQ_INS5_IJNSA_ILi8EEESF_EEENS5_IJSF_SB_EEEEEEEvNS4_8identityESX_S17_vS18_EENS_8epilogue10collective18CollectiveEpilogueINS1A_23Sm100TmaWarpSpecializedILi1ELi1ELi32ELb0ELb0EEEJSG_NS5_IJNSQ_ISE_SB_EES1F_EEEaSH_aSH_NS1A_6fusion15FusionCallbacksIS1E_NS1H_17LinearCombinationIaiaiLNS_15FloatRoundStyleE2EEESG_S1G_JEEENS4_5SM1004TMEM4LOAD26SM100_TMEM_LOAD_16dp32b32xESX_NSY_INSZ_ILi2ELi4ELi3EEES12_NSQ_INS5_IJS13_SE_EEENS5_IJSE_SB_EEEEEEENS4_39AutoVectorizingCopyWithAssumedAlignmentILi128EEENS4_14SM90_TMA_STOREES1V_S1X_S1X_EEEvvEEEEvNT_6ParamsE)
        /*0008*/ 	.word	0x0000007b


	//----- nvinfo : EIATTR_FRAME_SIZE
	.align		4
.L_19:
        /*000c*/ 	.byte	0x04, 0x11
        /*000e*/ 	.short	(.L_21 - .L_20)
	.align		4
.L_20:
        /*0010*/ 	.word	index@($__internal_2_$__cuda_sm10x_tcgen05_guardrail_trap_unallocated_columns_being_dealloced)
        /*0014*/ 	.word	0x00000000


	//----- nvinfo : EIATTR_FRAME_SIZE
	.align		4
.L_21:
        /*0018*/ 	.byte	0x04, 0x11
        /*001a*/ 	.short	(.L_23 - .L_22)
	.align		4
.L_22:
        /*001c*/ 	.word	index@($__internal_1_$__cuda_sm10x_tcgen05_guardrail_trap_phase_invalid_during_alloc)
        /*0020*/ 	.word	0x00000000


	//----- nvinfo : EIATTR_FRAME_SIZE
	.align		4
.L_23:
        /*0024*/ 	.byte	0x04, 0x11
        /*0026*/ 	.short	(.L_25 - .L_24)
	.align		4
.L_24:
        /*0028*/ 	.word	index@($__internal_0_$__cuda_sm10x_tcgen05_guardrail_trap_col_being_dealloced_not_returned_by_alloc)
        /*002c*/ 	.word	0x00000000


	//----- nvinfo : EIATTR_FRAME_SIZE
	.align		4
.L_25:
        /*0030*/ 	.byte	0x04, 0x11
        /*0032*/ 	.short	(.L_27 - .L_26)
	.align		4
.L_26:
        /*0034*/ 	.word	index@(_ZN7cutlass13device_kernelINS_4gemm6kernel13GemmUniversalIN4cute5tupleIJiiiiEEENS1_10collective13CollectiveMmaINS1_35MainloopSm100TmaUmmaWarpSpecializedILi54ELi2ELi4ENS5_IJNS4_1CILi1EEESB_SB_EEEEENS5_IJNSA_ILi64EEESE_NSA_ILi32EEEEEEaNS5_IJlSB_lEEEaSH_NS4_8TiledMMAINS4_8MMA_AtomIJNS4_15SM100_MMA_S8_SSIaaiLi64ELi64ELNS4_4UMMA5MajorE0ELSM_0ELNSL_8SaturateE0EEEEEENS4_6LayoutISC_NS5_IJNSA_ILi0EEESR_SR_EEEEENS5_IJNS4_10UnderscoreESU_SU_EEEEENS4_13SM90_TMA_LOADENS4_14ComposedLayoutINS4_7SwizzleILi1ELi4ELi3EEENS4_18smem_ptr_flag_bitsILi8EEENSQ_INS5_IJNSA_ILi8EEESF_EEENS5_IJSF_SB_EEEEEEEvNS4_8identityESX_S17_vS18_EENS_8epilogue10collective18CollectiveEpilogueINS1A_23Sm100TmaWarpSpecializedILi1ELi1ELi32ELb0ELb0EEEJSG_NS5_IJNSQ_ISE_SB_EES1F_EEEaSH_aSH_NS1A_6fusion15FusionCallbacksIS1E_NS1H_17LinearCombinationIaiaiLNS_15FloatRoundStyleE2EEESG_S1G_JEEENS4_5SM1004TMEM4LOAD26SM100_TMEM_LOAD_16dp32b32xESX_NSY_INSZ_ILi2ELi4ELi3EEES12_NSQ_INS5_IJS13_SE_EEENS5_IJSE_SB_EEEEEEENS4_39AutoVectorizingCopyWithAssumedAlignmentILi128EEENS4_14SM90_TMA_STOREES1V_S1X_S1X_EEEvvEEEEvNT_6ParamsE)
        /*0038*/ 	.word	0x00000000


	//----- nvinfo : EIATTR_MIN_STACK_SIZE
	.align		4
.L_27:
        /*003c*/ 	.byte	0x04, 0x12
        /*003e*/ 	.short	(.L_29 - .L_28)
	.align		4
.L_28:
        /*0040*/ 	.word	index@(_ZN7cutlass13device_kernelINS_4gemm6kernel13GemmUniversalIN4cute5tupleIJiiiiEEENS1_10collective13CollectiveMmaINS1_35MainloopSm100TmaUmmaWarpSpecializedILi54ELi2ELi4ENS5_IJNS4_1CILi1EEESB_SB_EEEEENS5_IJNSA_ILi64EEESE_NSA_ILi32EEEEEEaNS5_IJlSB_lEEEaSH_NS4_8TiledMMAINS4_8MMA_AtomIJNS4_15SM100_MMA_S8_SSIaaiLi64ELi64ELNS4_4UMMA5MajorE0ELSM_0ELNSL_8SaturateE0EEEEEENS4_6LayoutISC_NS5_IJNSA_ILi0EEESR_SR_EEEEENS5_IJNS4_10UnderscoreESU_SU_EEEEENS4_13SM90_TMA_LOADENS4_14ComposedLayoutINS4_7SwizzleILi1ELi4ELi3EEENS4_18smem_ptr_flag_bitsILi8EEENSQ_INS5_IJNSA_ILi8EEESF_EEENS5_IJSF_SB_EEEEEEEvNS4_8identityESX_S17_vS18_EENS_8epilogue10collective18CollectiveEpilogueINS1A_23Sm100TmaWarpSpecializedILi1ELi1ELi32ELb0ELb0EEEJSG_NS5_IJNSQ_ISE_SB_EES1F_EEEaSH_aSH_NS1A_6fusion15FusionCallbacksIS1E_NS1H_17LinearCombinationIaiaiLNS_15FloatRoundStyleE2EEESG_S1G_JEEENS4_5SM1004TMEM4LOAD26SM100_TMEM_LOAD_16dp32b32xESX_NSY_INSZ_ILi2ELi4ELi3EEES12_NSQ_INS5_IJS13_SE_EEENS5_IJSE_SB_EEEEEEENS4_39AutoVectorizingCopyWithAssumedAlignmentILi128EEENS4_14SM90_TMA_STOREES1V_S1X_S1X_EEEvvEEEEvNT_6ParamsE)
        /*0044*/ 	.word	0x00000000
.L_29:


//--------------------- .nv.compat                --------------------------
	.section	.nv.compat,"",@"SHT_CUDA_COMPAT_INFO"
	.align	4
        /*0000*/ 	.byte	0x02, 0x09, 0x01, 0x00, 0x02, 0x02, 0x03, 0x00, 0x02, 0x05, 0x06, 0x00, 0x03, 0x07, 0x01, 0x01
        /*0010*/ 	.byte	0x02, 0x03, 0x01, 0x00, 0x02, 0x06, 0x01, 0x00, 0x04, 0x0b, 0x08, 0x00, 0x01, 0x00, 0x00, 0x00
        /*0020*/ 	.byte	0x00, 0x00, 0x00, 0x00


//--------------------- .nv.info._ZN7cutlass13device_kernelINS_4gemm6kernel13GemmUniversalIN4cute5tupleIJiiiiEEENS1_10collective13CollectiveMmaINS1_35MainloopSm100TmaUmmaWarpSpecializedILi54ELi2ELi4ENS5_IJNS4_1CILi1EEESB_SB_EEEEENS5_IJNSA_ILi64EEESE_NSA_ILi32EEEEEEaNS5_IJlSB_lEEEaSH_NS4_8TiledMMAINS4_8MMA_AtomIJNS4_15SM100_MMA_S8_SSIaaiLi64ELi64ELNS4_4UMMA5MajorE0ELSM_0ELNSL_8SaturateE0EEEEEENS4_6LayoutISC_NS5_IJNSA_ILi0EEESR_SR_EEEEENS5_IJNS4_10UnderscoreESU_SU_EEEEENS4_13SM90_TMA_LOADENS4_14ComposedLayoutINS4_7SwizzleILi1ELi4ELi3EEENS4_18smem_ptr_flag_bitsILi8EEENSQ_INS5_IJNSA_ILi8EEESF_EEENS5_IJSF_SB_EEEEEEEvNS4_8identityESX_S17_vS18_EENS_8epilogue10collective18CollectiveEpilogueINS1A_23Sm100TmaWarpSpecializedILi1ELi1ELi32ELb0ELb0EEEJSG_NS5_IJNSQ_ISE_SB_EES1F_EEEaSH_aSH_NS1A_6fusion15FusionCallbacksIS1E_NS1H_17LinearCombinationIaiaiLNS_15FloatRoundStyleE2EEESG_S1G_JEEENS4_5SM1004TMEM4LOAD26SM100_TMEM_LOAD_16dp32b32xESX_NSY_INSZ_ILi2ELi4ELi3EEES12_NSQ_INS5_IJS13_SE_EEENS5_IJSE_SB_EEEEEEENS4_39AutoVectorizingCopyWithAssumedAlignmentILi128EEENS4_14SM90_TMA_STOREES1V_S1X_S1X_EEEvvEEEEvNT_6ParamsE --------------------------
	.section	.nv.info._ZN7cutlass13device_kernelINS_4gemm6kernel13GemmUniversalIN4cute5tupleIJiiiiEEENS1_10collective13CollectiveMmaINS1_35MainloopSm100TmaUmmaWarpSpecializedILi54ELi2ELi4ENS5_IJNS4_1CILi1EEESB_SB_EEEEENS5_IJNSA_ILi64EEESE_NSA_ILi32EEEEEEaNS5_IJlSB_lEEEaSH_NS4_8TiledMMAINS4_8MMA_AtomIJNS4_15SM100_MMA_S8_SSIaaiLi64ELi64ELNS4_4UMMA5MajorE0ELSM_0ELNSL_8SaturateE0EEEEEENS4_6LayoutISC_NS5_IJNSA_ILi0EEESR_SR_EEEEENS5_IJNS4_10UnderscoreESU_SU_EEEEENS4_13SM90_TMA_LOADENS4_14ComposedLayoutINS4_7SwizzleILi1ELi4ELi3EEENS4_18smem_ptr_flag_bitsILi8EEENSQ_INS5_IJNSA_ILi8EEESF_EEENS5_IJSF_SB_EEEEEEEvNS4_8identityESX_S17_vS18_EENS_8epilogue10collective18CollectiveEpilogueINS1A_23Sm100TmaWarpSpecializedILi1ELi1ELi32ELb0ELb0EEEJSG_NS5_IJNSQ_ISE_SB_EES1F_EEEaSH_aSH_NS1A_6fusion15FusionCallbacksIS1E_NS1H_17LinearCombinationIaiaiLNS_15FloatRoundStyleE2EEESG_S1G_JEEENS4_5SM1004TMEM4LOAD26SM100_TMEM_LOAD_16dp32b32xESX_NSY_INSZ_ILi2ELi4ELi3EEES12_NSQ_INS5_IJS13_SE_EEENS5_IJSE_SB_EEEEEEENS4_39AutoVectorizingCopyWithAssumedAlignmentILi128EEENS4_14SM90_TMA_STOREES1V_S1X_S1X_EEEvvEEEEvNT_6ParamsE,"",@"SHT_CUDA_INFO"
	.sectionflags	@""
	.align	4


	//----- nvinfo : EIATTR_CUDA_API_VERSION
	.align		4
        /*0000*/ 	.byte	0x04, 0x37
        /*0002*/ 	.short	(.L_31 - .L_30)
.L_30:
        /*0004*/ 	.word	0x00000082


	//----- nvinfo : EIATTR_KPARAM_INFO
	.align		4
.L_31:
        /*0008*/ 	.byte	0x04, 0x17
        /*000a*/ 	.short	(.L_33 - .L_32)
.L_32:
        /*000c*/ 	.word	0x00000000
        /*0010*/ 	.short	0x0000
        /*0012*/ 	.short	0x0000
        /*0014*/ 	.byte	0x00, 0xf0, 0x01, 0x20


	//----- nvinfo : EIATTR_AT_ENTRY_FRAGMENTS
	.align		4
.L_33:
        /*0018*/ 	.byte	0x04, 0x4f
        /*001a*/ 	.short	(.L_35 - .L_34)


	//   ....[0]....
.L_34:
        /*001c*/ 	.word	0x00000006


	//----- nvinfo : EIATTR_RESERVED_SMEM_USED
	.align		4
.L_35:
        /*0020*/ 	.byte	0x01, 0x41
	.zero		2


	//----- nvinfo : EIATTR_SPARSE_MMA_MASK
	.align		4
        /*0024*/ 	.byte	0x03, 0x50
        /*0026*/ 	.short	0x0000


	//----- nvinfo : EIATTR_TCGEN05_1CTA_USED
	.align		4
        /*0028*/ 	.byte	0x01, 0x51
	.zero		2


	//----- nvinfo : EIATTR_MAXREG_COUNT
	.align		4
        /*002c*/ 	.byte	0x03, 0x1b
        /*002e*/ 	.short	0x00ff


	//----- nvinfo : EIATTR_NUM_BARRIERS
	.align		4
        /*0030*/ 	.byte	0x02, 0x4c
        /*0032*/ 	.byte	0x07
	.zero		1


	//----- nvinfo : EIATTR_EXTERNS
	.align		4
        /*0034*/ 	.byte	0x04, 0x0f
        /*0036*/ 	.short	(.L_37 - .L_36)


	//   ....[0]....
	.align		4
.L_36:
        /*0038*/ 	.word	index@(__assertfail)


	//----- nvinfo : EIATTR_MERCURY_ISA_VERSION
	.align		4
.L_37:
        /*003c*/ 	.byte	0x03, 0x5f
        /*003e*/ 	.short	0x0101


	//----- nvinfo : EIATTR_INT_WARP_WIDE_INSTR_OFFSETS
	.align		4
        /*0040*/ 	.byte	0x04, 0x31
        /*0042*/ 	.short	(.L_39 - .L_38)


	//   ....[0]....
.L_38:
        /*0044*/ 	.word	0x000023d0


	//   ....[1]....
        /*0048*/ 	.word	0x00005950


	//   ....[2]....
        /*004c*/ 	.word	0x00005970


	//   ....[3]....
        /*0050*/ 	.word	0x000059a0


	//   ....[4]....
        /*0054*/ 	.word	0x000063b0


	//   ....[5]....
        /*0058*/ 	.word	0x000064a0


	//----- nvinfo : EIATTR_COOP_GROUP_MASK_REGIDS
	.align		4
.L_39:
        /*005c*/ 	.byte	0x04, 0x29
        /*005e*/ 	.short	(.L_41 - .L_40)


	//   ....[0]....
.L_40:
        /*0060*/ 	.word	0xffffffff


	//   ....[1]....
        /*0064*/ 	.word	0xffffffff


	//   ....[2]....
        /*0068*/ 	.word	0xffffffff


	//   ....[3]....
        /*006c*/ 	.word	0xffffffff


	//   ....[4]....
        /*0070*/ 	.word	0xffffffff


	//   ....[5]....
        /*0074*/ 	.word	0xffffffff


	//   ....[6]....
        /*0078*/ 	.word	0xffffffff


	//   ....[7]....
        /*007c*/ 	.word	0xffffffff


	//   ....[8]....
        /*0080*/ 	.word	0xffffffff


	//   ....[9]....
        /*0084*/ 	.word	0xffffffff


	//   ....[10]....
        /*0088*/ 	.word	0xffffffff


	//   ....[11]....
        /*008c*/ 	.word	0xffffffff


	//   ....[12]....
        /*0090*/ 	.word	0xffffffff


	//----- nvinfo : EIATTR_COOP_GROUP_INSTR_OFFSETS
	.align		4
.L_41:
        /*0094*/ 	.byte	0x04, 0x28
        /*0096*/ 	.short	(.L_43 - .L_42)


	//   ....[0]....
.L_42:
        /*0098*/ 	.word	0x00000090


	//   ....[1]....
        /*009c*/ 	.word	0x000004d0


	//   ....[2]....
        /*00a0*/ 	.word	0x00000cb0


	//   ....[3]....
        /*00a4*/ 	.word	0x00000df0


	//   ....[4]....
        /*00a8*/ 	.word	0x00000ef0


	//   ....[5]....
        /*00ac*/ 	.word	0x00001060


	//   ....[6]....
        /*00b0*/ 	.word	0x00001200


	//   ....[7]....
        /*00b4*/ 	.word	0x000022b0


	//   ....[8]....
        /*00b8*/ 	.word	0x00004cb0


	//   ....[9]....
        /*00bc*/ 	.word	0x00004ec0


	//   ....[10]....
        /*00c0*/ 	.word	0x00004ef0


	//   ....[11]....
        /*00c4*/ 	.word	0x00005830


	//   ....[12]....
        /*00c8*/ 	.word	0x00005a60


	//----- nvinfo : EIATTR_VRC_CTA_INIT_COUNT
	.align		4
.L_43:
        /*00cc*/ 	.byte	0x02, 0x4a
        /*00ce*/ 	.byte	0x80
	.zero		1


	//----- nvinfo : EIATTR_SYSCALL_OFFSETS
	.align		4
        /*00d0*/ 	.byte	0x04, 0x46
        /*00d2*/ 	.short	(.L_45 - .L_44)


	//   ....[0]....
.L_44:
        /*00d4*/ 	.word	0x00006ec0


	//   ....[1]....
        /*00d8*/ 	.word	0x00007000


	//   ....[2]....
        /*00dc*/ 	.word	0x00007760


	//----- nvinfo : EIATTR_MBARRIER_INSTR_OFFSETS
	.align		4
.L_45:
        /*00e0*/ 	.byte	0x04, 0x39
        /*00e2*/ 	.short	(.L_47 - .L_46)


	//   ....[0]....
.L_46:
        /*00e4*/ 	.word	0x000005d0
        /*00e8*/ 	.word	0x000000ff
        /*00ec*/ 	.word	0x00000000
        /*00f0*/ 	.short	0x0100
        /*00f2*/ 	.byte	0x05
	.zero		1


	//   ....[1]....
        /*00f4*/ 	.word	0x000005e0
        /*00f8*/ 	.word	0x000000ff
        /*00fc*/ 	.word	0x000001b0
        /*0100*/ 	.short	0x0100
        /*0102*/ 	.byte	0x05
	.zero		1


	//   ....[2]....
        /*0104*/ 	.word	0x000005f0
        /*0108*/ 	.word	0x000000ff
        /*010c*/ 	.word	0x00000008
        /*0110*/ 	.short	0x0100
        /*0112*/ 	.byte	0x05
	.zero		1


	//   ....[3]....
        /*0114*/ 	.word	0x00000600
        /*0118*/ 	.word	0x000000ff
        /*011c*/ 	.word	0x000001b8
        /*0120*/ 	.short	0x0100
        /*0122*/ 	.byte	0x05
	.zero		1


	//   ....[4]....
        /*0124*/ 	.word	0x00000610
        /*0128*/ 	.word	0x000000ff
        /*012c*/ 	.word	0x00000010
        /*0130*/ 	.short	0x0100
        /*0132*/ 	.byte	0x05
	.zero		1


	//   ....[5]....
        /*0134*/ 	.word	0x00000620
        /*0138*/ 	.word	0x000000ff
        /*013c*/ 	.word	0x000001c0
        /*0140*/ 	.short	0x0100
        /*0142*/ 	.byte	0x05
	.zero		1


	//   ....[6]....
        /*0144*/ 	.word	0x00000630
        /*0148*/ 	.word	0x000000ff
        /*014c*/ 	.word	0x00000018
        /*0150*/ 	.short	0x0100
        /*0152*/ 	.byte	0x05
	.zero		1


	//   ....[7]....
        /*0154*/ 	.word	0x00000640
        /*0158*/ 	.word	0x000000ff
        /*015c*/ 	.word	0x000001c8
        /*0160*/ 	.short	0x0100
        /*0162*/ 	.byte	0x05
	.zero		1


	//   ....[8]....
        /*0164*/ 	.word	0x00000650
        /*0168*/ 	.word	0x000000ff
        /*016c*/ 	.word	0x00000020
        /*0170*/ 	.short	0x0100
        /*0172*/ 	.byte	0x05
	.zero		1


	//   ....[9]....
        /*0174*/ 	.word	0x00000660
        /*0178*/ 	.word	0x000000ff
        /*017c*/ 	.word	0x000001d0
        /*0180*/ 	.short	0x0100
        /*0182*/ 	.byte	0x05
	.zero		1


	//   ....[10]....
        /*0184*/ 	.word	0x00000670
        /*0188*/ 	.word	0x000000ff
        /*018c*/ 	.word	0x00000028
        /*0190*/ 	.short	0x0100
        /*0192*/ 	.byte	0x05
	.zero		1


	//   ....[11]....
        /*0194*/ 	.word	0x00000680
        /*0198*/ 	.word	0x000000ff
        /*019c*/ 	.word	0x000001d8
        /*01a0*/ 	.short	0x0100
        /*01a2*/ 	.byte	0x05
	.zero		1


	//   ....[12]....
        /*01a4*/ 	.word	0x00000690
        /*01a8*/ 	.word	0x000000ff
        /*01ac*/ 	.word	0x00000030
        /*01b0*/ 	.short	0x0100
        /*01b2*/ 	.byte	0x05
	.zero		1


	//   ....[13]....
        /*01b4*/ 	.word	0x000006a0
        /*01b8*/ 	.word	0x000000ff
        /*01bc*/ 	.word	0x000001e0
        /*01c0*/ 	.short	0x0100
        /*01c2*/ 	.byte	0x05
	.zero		1


	//   ....[14]....
        /*01c4*/ 	.word	0x000006b0
        /*01c8*/ 	.word	0x000000ff
        /*01cc*/ 	.word	0x00000038
        /*01d0*/ 	.short	0x0100
        /*01d2*/ 	.byte	0x05
	.zero		1


	//   ....[15]....
        /*01d4*/ 	.word	0x000006c0
        /*01d8*/ 	.word	0x000000ff
        /*01dc*/ 	.word	0x000001e8
        /*01e0*/ 	.short	0x0100
        /*01e2*/ 	.byte	0x05
	.zero		1


	//   ....[16]....
        /*01e4*/ 	.word	0x000006d0
        /*01e8*/ 	.word	0x000000ff
        /*01ec*/ 	.word	0x00000040
        /*01f0*/ 	.short	0x0100
        /*01f2*/ 	.byte	0x05
	.zero		1


	//   ....[17]....
        /*01f4*/ 	.word	0x000006e0
        /*01f8*/ 	.word	0x000000ff
        /*01fc*/ 	.word	0x000001f0
        /*0200*/ 	.short	0x0100
        /*0202*/ 	.byte	0x05
	.zero		1


	//   ....[18]....
        /*0204*/ 	.word	0x000006f0
        /*0208*/ 	.word	0x000000ff
        /*020c*/ 	.word	0x00000048
        /*0210*/ 	.short	0x0100
        /*0212*/ 	.byte	0x05
	.zero		1


	//   ....[19]....
        /*0214*/ 	.word	0x00000700
        /*0218*/ 	.word	0x000000ff
        /*021c*/ 	.word	0x000001f8
        /*0220*/ 	.short	0x0100
        /*0222*/ 	.byte	0x05
	.zero		1


	//   ....[20]....
        /*0224*/ 	.word	0x00000710
        /*0228*/ 	.word	0x000000ff
        /*022c*/ 	.word	0x00000050
        /*0230*/ 	.short	0x0100
        /*0232*/ 	.byte	0x05
	.zero		1


	//   ....[21]....
        /*0234*/ 	.word	0x00000720
        /*0238*/ 	.word	0x000000ff
        /*023c*/ 	.word	0x00000200
        /*0240*/ 	.short	0x0100
        /*0242*/ 	.byte	0x05
	.zero		1


	//   ....[22]....
        /*0244*/ 	.word	0x00000730
        /*0248*/ 	.word	0x000000ff
        /*024c*/ 	.word	0x00000058
        /*0250*/ 	.short	0x0100
        /*0252*/ 	.byte	0x05
	.zero		1


	//   ....[23]....
        /*0254*/ 	.word	0x00000740
        /*0258*/ 	.word	0x000000ff
        /*025c*/ 	.word	0x00000208
        /*0260*/ 	.short	0x0100
        /*0262*/ 	.byte	0x05
	.zero		1


	//   ....[24]....
        /*0264*/ 	.word	0x00000750
        /*0268*/ 	.word	0x000000ff
        /*026c*/ 	.word	0x00000060
        /*0270*/ 	.short	0x0100
        /*0272*/ 	.byte	0x05
	.zero		1


	//   ....[25]....
        /*0274*/ 	.word	0x00000760
        /*0278*/ 	.word	0x000000ff
        /*027c*/ 	.word	0x00000210
        /*0280*/ 	.short	0x0100
        /*0282*/ 	.byte	0x05
	.zero		1


	//   ....[26]....
        /*0284*/ 	.word	0x00000770
        /*0288*/ 	.word	0x000000ff
        /*028c*/ 	.word	0x00000068
        /*0290*/ 	.short	0x0100
        /*0292*/ 	.byte	0x05
	.zero		1


	//   ....[27]....
        /*0294*/ 	.word	0x00000780
        /*0298*/ 	.word	0x000000ff
        /*029c*/ 	.word	0x00000218
        /*02a0*/ 	.short	0x0100
        /*02a2*/ 	.byte	0x05
	.zero		1


	//   ....[28]....
        /*02a4*/ 	.word	0x00000790
        /*02a8*/ 	.word	0x000000ff
        /*02ac*/ 	.word	0x00000070
        /*02b0*/ 	.short	0x0100
        /*02b2*/ 	.byte	0x05
	.zero		1


	//   ....[29]....
        /*02b4*/ 	.word	0x000007a0
        /*02b8*/ 	.word	0x000000ff
        /*02bc*/ 	.word	0x00000220
        /*02c0*/ 	.short	0x0100
        /*02c2*/ 	.byte	0x05
	.zero		1


	//   ....[30]....
        /*02c4*/ 	.word	0x000007b0
        /*02c8*/ 	.word	0x000000ff
        /*02cc*/ 	.word	0x00000078
        /*02d0*/ 	.short	0x0100
        /*02d2*/ 	.byte	0x05
	.zero		1


	//   ....[31]....
        /*02d4*/ 	.word	0x000007c0
        /*02d8*/ 	.word	0x000000ff
        /*02dc*/ 	.word	0x00000228
        /*02e0*/ 	.short	0x0100
        /*02e2*/ 	.byte	0x05
	.zero		1


	//   ....[32]....
        /*02e4*/ 	.word	0x000007d0
        /*02e8*/ 	.word	0x000000ff
        /*02ec*/ 	.word	0x00000080
        /*02f0*/ 	.short	0x0100
        /*02f2*/ 	.byte	0x05
	.zero		1


	//   ....[33]....
        /*02f4*/ 	.word	0x000007e0
        /*02f8*/ 	.word	0x000000ff
        /*02fc*/ 	.word	0x00000230
        /*0300*/ 	.short	0x0100
        /*0302*/ 	.byte	0x05
	.zero		1


	//   ....[34]....
        /*0304*/ 	.word	0x000007f0
        /*0308*/ 	.word	0x000000ff
        /*030c*/ 	.word	0x00000088
        /*0310*/ 	.short	0x0100
        /*0312*/ 	.byte	0x05
	.zero		1


	//   ....[35]....
        /*0314*/ 	.word	0x00000800
        /*0318*/ 	.word	0x000000ff
        /*031c*/ 	.word	0x00000238
        /*0320*/ 	.short	0x0100
        /*0322*/ 	.byte	0x05
	.zero		1


	//   ....[36]....
        /*0324*/ 	.word	0x00000810
        /*0328*/ 	.word	0x000000ff
        /*032c*/ 	.word	0x00000090
        /*0330*/ 	.short	0x0100
        /*0332*/ 	.byte	0x05
	.zero		1


	//   ....[37]....
        /*0334*/ 	.word	0x00000820
        /*0338*/ 	.word	0x000000ff
        /*033c*/ 	.word	0x00000240
        /*0340*/ 	.short	0x0100
        /*0342*/ 	.byte	0x05
	.zero		1


	//   ....[38]....
        /*0344*/ 	.word	0x00000830
        /*0348*/ 	.word	0x000000ff
        /*034c*/ 	.word	0x00000098
        /*0350*/ 	.short	0x0100
        /*0352*/ 	.byte	0x05
	.zero		1


	//   ....[39]....
        /*0354*/ 	.word	0x00000840
        /*0358*/ 	.word	0x000000ff
        /*035c*/ 	.word	0x00000248
        /*0360*/ 	.short	0x0100
        /*0362*/ 	.byte	0x05
	.zero		1


	//   ....[40]....
        /*0364*/ 	.word	0x00000850
        /*0368*/ 	.word	0x000000ff
        /*036c*/ 	.word	0x000000a0
        /*0370*/ 	.short	0x0100
        /*0372*/ 	.byte	0x05
	.zero		1


	//   ....[41]....
        /*0374*/ 	.word	0x00000860
        /*0378*/ 	.word	0x000000ff
        /*037c*/ 	.word	0x00000250
        /*0380*/ 	.short	0x0100
        /*0382*/ 	.byte	0x05
	.zero		1


	//   ....[42]....
        /*0384*/ 	.word	0x00000870
        /*0388*/ 	.word	0x000000ff
        /*038c*/ 	.word	0x000000a8
        /*0390*/ 	.short	0x0100
        /*0392*/ 	.byte	0x05
	.zero		1


	//   ....[43]....
        /*0394*/ 	.word	0x00000880
        /*0398*/ 	.word	0x000000ff
        /*039c*/ 	.word	0x00000258
        /*03a0*/ 	.short	0x0100
        /*03a2*/ 	.byte	0x05
	.zero		1


	//   ....[44]....
        /*03a4*/ 	.word	0x00000890
        /*03a8*/ 	.word	0x000000ff
        /*03ac*/ 	.word	0x000000b0
        /*03b0*/ 	.short	0x0100
        /*03b2*/ 	.byte	0x05
	.zero		1


	//   ....[45]....
        /*03b4*/ 	.word	0x000008a0
        /*03b8*/ 	.word	0x000000ff
        /*03bc*/ 	.word	0x00000260
        /*03c0*/ 	.short	0x0100
        /*03c2*/ 	.byte	0x05
	.zero		1


	//   ....[46]....
        /*03c4*/ 	.word	0x000008b0
        /*03c8*/ 	.word	0x000000ff
        /*03cc*/ 	.word	0x000000b8
        /*03d0*/ 	.short	0x0100
        /*03d2*/ 	.byte	0x05
	.zero		1


	//   ....[47]....
        /*03d4*/ 	.word	0x000008c0
        /*03d8*/ 	.word	0x000000ff
        /*03dc*/ 	.word	0x00000268
        /*03e0*/ 	.short	0x0100
        /*03e2*/ 	.byte	0x05
	.zero		1


	//   ....[48]....
        /*03e4*/ 	.word	0x000008d0
        /*03e8*/ 	.word	0x000000ff
        /*03ec*/ 	.word	0x000000c0
        /*03f0*/ 	.short	0x0100
        /*03f2*/ 	.byte	0x05
	.zero		1


	//   ....[49]....
        /*03f4*/ 	.word	0x000008e0
        /*03f8*/ 	.word	0x000000ff
        /*03fc*/ 	.word	0x00000270
        /*0400*/ 	.short	0x0100
        /*0402*/ 	.byte	0x05
	.zero		1


	//   ....[50]....
        /*0404*/ 	.word	0x000008f0
        /*0408*/ 	.word	0x000000ff
        /*040c*/ 	.word	0x000000c8
        /*0410*/ 	.short	0x0100
        /*0412*/ 	.byte	0x05
	.zero		1


	//   ....[51]....
        /*0414*/ 	.word	0x00000900
        /*0418*/ 	.word	0x000000ff
        /*041c*/ 	.word	0x00000278
        /*0420*/ 	.short	0x0100
        /*0422*/ 	.byte	0x05
	.zero		1


	//   ....[52]....
        /*0424*/ 	.word	0x00000910
        /*0428*/ 	.word	0x000000ff
        /*042c*/ 	.word	0x000000d0
        /*0430*/ 	.short	0x0100
        /*0432*/ 	.byte	0x05
	.zero		1


	//   ....[53]....
        /*0434*/ 	.word	0x00000920
        /*0438*/ 	.word	0x000000ff
        /*043c*/ 	.word	0x00000280
        /*0440*/ 	.short	0x0100
        /*0442*/ 	.byte	0x05
	.zero		1


	//   ....[54]....
        /*0444*/ 	.word	0x00000930
        /*0448*/ 	.word	0x000000ff
        /*044c*/ 	.word	0x000000d8
        /*0450*/ 	.short	0x0100
        /*0452*/ 	.byte	0x05
	.zero		1


	//   ....[55]....
        /*0454*/ 	.word	0x00000940
        /*0458*/ 	.word	0x000000ff
        /*045c*/ 	.word	0x00000288
        /*0460*/ 	.short	0x0100
        /*0462*/ 	.byte	0x05
	.zero		1


	//   ....[56]....
        /*0464*/ 	.word	0x00000950
        /*0468*/ 	.word	0x000000ff
        /*046c*/ 	.word	0x000000e0
        /*0470*/ 	.short	0x0100
        /*0472*/ 	.byte	0x05
	.zero		1


	//   ....[57]....
        /*0474*/ 	.word	0x00000960
        /*0478*/ 	.word	0x000000ff
        /*047c*/ 	.word	0x00000290
        /*0480*/ 	.short	0x0100
        /*0482*/ 	.byte	0x05
	.zero		1


	//   ....[58]....
        /*0484*/ 	.word	0x00000970
        /*0488*/ 	.word	0x000000ff
        /*048c*/ 	.word	0x000000e8
        /*0490*/ 	.short	0x0100
        /*0492*/ 	.byte	0x05
	.zero		1


	//   ....[59]....
        /*0494*/ 	.word	0x00000980
        /*0498*/ 	.word	0x000000ff
        /*049c*/ 	.word	0x00000298
        /*04a0*/ 	.short	0x0100
        /*04a2*/ 	.byte	0x05
	.zero		1


	//   ....[60]....
        /*04a4*/ 	.word	0x00000990
        /*04a8*/ 	.word	0x000000ff
        /*04ac*/ 	.word	0x000000f0
        /*04b0*/ 	.short	0x0100
        /*04b2*/ 	.byte	0x05
	.zero		1


	//   ....[61]....
        /*04b4*/ 	.word	0x000009a0
        /*04b8*/ 	.word	0x000000ff
        /*04bc*/ 	.word	0x000002a0
        /*04c0*/ 	.short	0x0100
        /*04c2*/ 	.byte	0x05
	.zero		1


	//   ....[62]....
        /*04c4*/ 	.word	0x000009b0
        /*04c8*/ 	.word	0x000000ff
        /*04cc*/ 	.word	0x000000f8
        /*04d0*/ 	.short	0x0100
        /*04d2*/ 	.byte	0x05
	.zero		1


	//   ....[63]....
        /*04d4*/ 	.word	0x000009c0
        /*04d8*/ 	.word	0x000000ff
        /*04dc*/ 	.word	0x000002a8
        /*04e0*/ 	.short	0x0100
        /*04e2*/ 	.byte	0x05
	.zero		1


	//   ....[64]....
        /*04e4*/ 	.word	0x000009d0
        /*04e8*/ 	.word	0x000000ff
        /*04ec*/ 	.word	0x00000100
        /*04f0*/ 	.short	0x0100
        /*04f2*/ 	.byte	0x05
	.zero		1


	//   ....[65]....
        /*04f4*/ 	.word	0x000009e0
        /*04f8*/ 	.word	0x000000ff
        /*04fc*/ 	.word	0x000002b0
        /*0500*/ 	.short	0x0100
        /*0502*/ 	.byte	0x05
	.zero		1


	//   ....[66]....
        /*0504*/ 	.word	0x000009f0
        /*0508*/ 	.word	0x000000ff
        /*050c*/ 	.word	0x00000108
        /*0510*/ 	.short	0x0100
        /*0512*/ 	.byte	0x05
	.zero		1


	//   ....[67]....
        /*0514*/ 	.word	0x00000a00
        /*0518*/ 	.word	0x000000ff
        /*051c*/ 	.word	0x000002b8
        /*0520*/ 	.short	0x0100
        /*0522*/ 	.byte	0x05
	.zero		1


	//   ....[68]....
        /*0524*/ 	.word	0x00000a10
        /*0528*/ 	.word	0x000000ff
        /*052c*/ 	.word	0x00000110
        /*0530*/ 	.short	0x0100
        /*0532*/ 	.byte	0x05
	.zero		1


	//   ....[69]....
        /*0534*/ 	.word	0x00000a20
        /*0538*/ 	.word	0x000000ff
        /*053c*/ 	.word	0x000002c0
        /*0540*/ 	.short	0x0100
        /*0542*/ 	.byte	0x05
	.zero		1


	//   ....[70]....
        /*0544*/ 	.word	0x00000a30
        /*0548*/ 	.word	0x000000ff
        /*054c*/ 	.word	0x00000118
        /*0550*/ 	.short	0x0100
        /*0552*/ 	.byte	0x05
	.zero		1


	//   ....[71]....
        /*0554*/ 	.word	0x00000a40
        /*0558*/ 	.word	0x000000ff
        /*055c*/ 	.word	0x000002c8
        /*0560*/ 	.short	0x0100
        /*0562*/ 	.byte	0x05
	.zero		1


	//   ....[72]....
        /*0564*/ 	.word	0x00000a50
        /*0568*/ 	.word	0x000000ff
        /*056c*/ 	.word	0x00000120
        /*0570*/ 	.short	0x0100
        /*0572*/ 	.byte	0x05
	.zero		1


	//   ....[73]....
        /*0574*/ 	.word	0x00000a60
        /*0578*/ 	.word	0x000000ff
        /*057c*/ 	.word	0x000002d0
        /*0580*/ 	.short	0x0100
        /*0582*/ 	.byte	0x05
	.zero		1


	//   ....[74]....
        /*0584*/ 	.word	0x00000a70
        /*0588*/ 	.word	0x000000ff
        /*058c*/ 	.word	0x00000128
        /*0590*/ 	.short	0x0100
        /*0592*/ 	.byte	0x05
	.zero		1


	//   ....[75]....
        /*0594*/ 	.word	0x00000a80
        /*0598*/ 	.word	0x000000ff
        /*059c*/ 	.word	0x000002d8
        /*05a0*/ 	.short	0x0100
        /*05a2*/ 	.byte	0x05
	.zero		1


	//   ....[76]....
        /*05a4*/ 	.word	0x00000a90
        /*05a8*/ 	.word	0x000000ff
        /*05ac*/ 	.word	0x00000130
        /*05b0*/ 	.short	0x0100
        /*05b2*/ 	.byte	0x05
	.zero		1


	//   ....[77]....
        /*05b4*/ 	.word	0x00000aa0
        /*05b8*/ 	.word	0x000000ff
        /*05bc*/ 	.word	0x000002e0
        /*05c0*/ 	.short	0x0100
        /*05c2*/ 	.byte	0x05
	.zero		1


	//   ....[78]....
        /*05c4*/ 	.word	0x00000ab0
        /*05c8*/ 	.word	0x000000ff
        /*05cc*/ 	.word	0x00000138
        /*05d0*/ 	.short	0x0100
        /*05d2*/ 	.byte	0x05
	.zero		1


	//   ....[79]....
        /*05d4*/ 	.word	0x00000ac0
        /*05d8*/ 	.word	0x000000ff
        /*05dc*/ 	.word	0x000002e8
        /*05e0*/ 	.short	0x0100
        /*05e2*/ 	.byte	0x05
	.zero		1


	//   ....[80]....
        /*05e4*/ 	.word	0x00000ad0
        /*05e8*/ 	.word	0x000000ff
        /*05ec*/ 	.word	0x00000140
        /*05f0*/ 	.short	0x0100
        /*05f2*/ 	.byte	0x05
	.zero		1


	//   ....[81]....
        /*05f4*/ 	.word	0x00000ae0
        /*05f8*/ 	.word	0x000000ff
        /*05fc*/ 	.word	0x000002f0
        /*0600*/ 	.short	0x0100
        /*0602*/ 	.byte	0x05
	.zero		1


	//   ....[82]....
        /*0604*/ 	.word	0x00000af0
        /*0608*/ 	.word	0x000000ff
        /*060c*/ 	.word	0x00000148
        /*0610*/ 	.short	0x0100
        /*0612*/ 	.byte	0x05
	.zero		1


	//   ....[83]....
        /*0614*/ 	.word	0x00000b00
        /*0618*/ 	.word	0x000000ff
        /*061c*/ 	.word	0x000002f8
        /*0620*/ 	.short	0x0100
        /*0622*/ 	.byte	0x05
	.zero		1


	//   ....[84]....
        /*0624*/ 	.word	0x00000b10
        /*0628*/ 	.word	0x000000ff
        /*062c*/ 	.word	0x00000150
        /*0630*/ 	.short	0x0100
        /*0632*/ 	.byte	0x05
	.zero		1


	//   ....[85]....
        /*0634*/ 	.word	0x00000b20
        /*0638*/ 	.word	0x000000ff
        /*063c*/ 	.word	0x00000300
        /*0640*/ 	.short	0x0100
        /*0642*/ 	.byte	0x05
	.zero		1


	//   ....[86]....
        /*0644*/ 	.word	0x00000b30
        /*0648*/ 	.word	0x000000ff
        /*064c*/ 	.word	0x00000158
        /*0650*/ 	.short	0x0100
        /*0652*/ 	.byte	0x05
	.zero		1


	//   ....[87]....
        /*0654*/ 	.word	0x00000b40
        /*0658*/ 	.word	0x000000ff
        /*065c*/ 	.word	0x00000308
        /*0660*/ 	.short	0x0100
        /*0662*/ 	.byte	0x05
	.zero		1


	//   ....[88]....
        /*0664*/ 	.word	0x00000b50
        /*0668*/ 	.word	0x000000ff
        /*066c*/ 	.word	0x00000160
        /*0670*/ 	.short	0x0100
        /*0672*/ 	.byte	0x05
	.zero		1


	//   ....[89]....
        /*0674*/ 	.word	0x00000b60
        /*0678*/ 	.word	0x000000ff
        /*067c*/ 	.word	0x00000310
        /*0680*/ 	.short	0x0100
        /*0682*/ 	.byte	0x05
	.zero		1


	//   ....[90]....
        /*0684*/ 	.word	0x00000b70
        /*0688*/ 	.word	0x000000ff
        /*068c*/ 	.word	0x00000168
        /*0690*/ 	.short	0x0100
        /*0692*/ 	.byte	0x05
	.zero		1


	//   ....[91]....
        /*0694*/ 	.word	0x00000b80
        /*0698*/ 	.word	0x000000ff
        /*069c*/ 	.word	0x00000318
        /*06a0*/ 	.short	0x0100
        /*06a2*/ 	.byte	0x05
	.zero		1


	//   ....[92]....
        /*06a4*/ 	.word	0x00000b90
        /*06a8*/ 	.word	0x000000ff
        /*06ac*/ 	.word	0x00000170
        /*06b0*/ 	.short	0x0100
        /*06b2*/ 	.byte	0x05
	.zero		1


	//   ....[93]....
        /*06b4*/ 	.word	0x00000ba0
        /*06b8*/ 	.word	0x000000ff
        /*06bc*/ 	.word	0x00000320
        /*06c0*/ 	.short	0x0100
        /*06c2*/ 	.byte	0x05
	.zero		1


	//   ....[94]....
        /*06c4*/ 	.word	0x00000bb0
        /*06c8*/ 	.word	0x000000ff
        /*06cc*/ 	.word	0x00000178
        /*06d0*/ 	.short	0x0100
        /*06d2*/ 	.byte	0x05
	.zero		1


	//   ....[95]....
        /*06d4*/ 	.word	0x00000bc0
        /*06d8*/ 	.word	0x000000ff
        /*06dc*/ 	.word	0x00000328
        /*06e0*/ 	.short	0x0100
        /*06e2*/ 	.byte	0x05
	.zero		1


	//   ....[96]....
        /*06e4*/ 	.word	0x00000bd0
        /*06e8*/ 	.word	0x000000ff
        /*06ec*/ 	.word	0x00000180
        /*06f0*/ 	.short	0x0100
        /*06f2*/ 	.byte	0x05
	.zero		1


	//   ....[97]....
        /*06f4*/ 	.word	0x00000be0
        /*06f8*/ 	.word	0x000000ff
        /*06fc*/ 	.word	0x00000330
        /*0700*/ 	.short	0x0100
        /*0702*/ 	.byte	0x05
	.zero		1


	//   ....[98]....
        /*0704*/ 	.word	0x00000bf0
        /*0708*/ 	.word	0x000000ff
        /*070c*/ 	.word	0x00000188
        /*0710*/ 	.short	0x0100
        /*0712*/ 	.byte	0x05
	.zero		1


	//   ....[99]....
        /*0714*/ 	.word	0x00000c00
        /*0718*/ 	.word	0x000000ff
        /*071c*/ 	.word	0x00000338
        /*0720*/ 	.short	0x0100
        /*0722*/ 	.byte	0x05
	.zero		1


	//   ....[100]....
        /*0724*/ 	.word	0x00000c10
        /*0728*/ 	.word	0x000000ff
        /*072c*/ 	.word	0x00000190
        /*0730*/ 	.short	0x0100
        /*0732*/ 	.byte	0x05
	.zero		1


	//   ....[101]....
        /*0734*/ 	.word	0x00000c20
        /*0738*/ 	.word	0x000000ff
        /*073c*/ 	.word	0x00000340
        /*0740*/ 	.short	0x0100
        /*0742*/ 	.byte	0x05
	.zero		1


	//   ....[102]....
        /*0744*/ 	.word	0x00000c30
        /*0748*/ 	.word	0x000000ff
        /*074c*/ 	.word	0x00000198
        /*0750*/ 	.short	0x0100
        /*0752*/ 	.byte	0x05
	.zero		1


	//   ....[103]....
        /*0754*/ 	.word	0x00000c40
        /*0758*/ 	.word	0x000000ff
        /*075c*/ 	.word	0x00000348
        /*0760*/ 	.short	0x0100
        /*0762*/ 	.byte	0x05
	.zero		1


	//   ....[104]....
        /*0764*/ 	.word	0x00000c50
        /*0768*/ 	.word	0x000000ff
        /*076c*/ 	.word	0x000001a0
        /*0770*/ 	.short	0x0100
        /*0772*/ 	.byte	0x05
	.zero		1


	//   ....[105]....
        /*0774*/ 	.word	0x00000c60
        /*0778*/ 	.word	0x000000ff
        /*077c*/ 	.word	0x00000350
        /*0780*/ 	.short	0x0100
        /*0782*/ 	.byte	0x05
	.zero		1


	//   ....[106]....
        /*0784*/ 	.word	0x00000c70
        /*0788*/ 	.word	0x000000ff
        /*078c*/ 	.word	0x000001a8
        /*0790*/ 	.short	0x0100
        /*0792*/ 	.byte	0x05
	.zero		1


	//   ....[107]....
        /*0794*/ 	.word	0x00000c80
        /*0798*/ 	.word	0x000000ff
        /*079c*/ 	.word	0x00000358
        /*07a0*/ 	.short	0x0100
        /*07a2*/ 	.byte	0x05
	.zero		1


	//   ....[108]....
        /*07a4*/ 	.word	0x00000dc0
        /*07a8*/ 	.word	0x000000ff
        /*07ac*/ 	.word	0x00000360
        /*07b0*/ 	.short	0x0100
        /*07b2*/ 	.byte	0x06
	.zero		1


	//   ....[109]....
        /*07b4*/ 	.word	0x00000dd0
        /*07b8*/ 	.word	0x000000ff
        /*07bc*/ 	.word	0x00000368
        /*07c0*/ 	.short	0x0100
        /*07c2*/ 	.byte	0x06
	.zero		1


	//   ....[110]....
        /*07c4*/ 	.word	0x00000ec0
        /*07c8*/ 	.word	0x000000ff
        /*07cc*/ 	.word	0x00000370
        /*07d0*/ 	.short	0x0100
        /*07d2*/ 	.byte	0x05
	.zero		1


	//   ....[111]....
        /*07d4*/ 	.word	0x00000ed0
        /*07d8*/ 	.word	0x000000ff
        /*07dc*/ 	.word	0x00000378
        /*07e0*/ 	.short	0x0100
        /*07e2*/ 	.byte	0x05
	.zero		1


	//   ....[112]....
        /*07e4*/ 	.word	0x00001010
        /*07e8*/ 	.word	0x000000ff
        /*07ec*/ 	.word	0x00000380
        /*07f0*/ 	.short	0x0100
        /*07f2*/ 	.byte	0x05
	.zero		1


	//   ....[113]....
        /*07f4*/ 	.word	0x00001020
        /*07f8*/ 	.word	0x000000ff
        /*07fc*/ 	.word	0x00000390
        /*0800*/ 	.short	0x0100
        /*0802*/ 	.byte	0x05
	.zero		1


	//   ....[114]....
        /*0804*/ 	.word	0x00001030
        /*0808*/ 	.word	0x000000ff
        /*080c*/ 	.word	0x00000388
        /*0810*/ 	.short	0x0100
        /*0812*/ 	.byte	0x05
	.zero		1


	//   ....[115]....
        /*0814*/ 	.word	0x00001040
        /*0818*/ 	.word	0x000000ff
        /*081c*/ 	.word	0x00000398
        /*0820*/ 	.short	0x0100
        /*0822*/ 	.byte	0x05
	.zero		1


	//   ....[116]....
        /*0824*/ 	.word	0x00001170
        /*0828*/ 	.word	0x000000ff
        /*082c*/ 	.word	0x000003a0
        /*0830*/ 	.short	0x0100
        /*0832*/ 	.byte	0x06
	.zero		1


	//   ....[117]....
        /*0834*/ 	.word	0x00001180
        /*0838*/ 	.word	0x000000ff
        /*083c*/ 	.word	0x000003c0
        /*0840*/ 	.short	0x0100
        /*0842*/ 	.byte	0x06
	.zero		1


	//   ....[118]....
        /*0844*/ 	.word	0x00001190
        /*0848*/ 	.word	0x000000ff
        /*084c*/ 	.word	0x000003a8
        /*0850*/ 	.short	0x0100
        /*0852*/ 	.byte	0x06
	.zero		1


	//   ....[119]....
        /*0854*/ 	.word	0x000011a0
        /*0858*/ 	.word	0x000000ff
        /*085c*/ 	.word	0x000003c8
        /*0860*/ 	.short	0x0100
        /*0862*/ 	.byte	0x06
	.zero		1


	//   ....[120]....
        /*0864*/ 	.word	0x000011b0
        /*0868*/ 	.word	0x000000ff
        /*086c*/ 	.word	0x000003b0
        /*0870*/ 	.short	0x0100
        /*0872*/ 	.byte	0x06
	.zero		1


	//   ....[121]....
        /*0874*/ 	.word	0x000011c0
        /*0878*/ 	.word	0x000000ff
        /*087c*/ 	.word	0x000003d0
        /*0880*/ 	.short	0x0100
        /*0882*/ 	.byte	0x06
	.zero		1


	//   ....[122]....
        /*0884*/ 	.word	0x000011d0
        /*0888*/ 	.word	0x000000ff
        /*088c*/ 	.word	0x000003b8
        /*0890*/ 	.short	0x0100
        /*0892*/ 	.byte	0x06
	.zero		1


	//   ....[123]....
        /*0894*/ 	.word	0x000011e0
        /*0898*/ 	.word	0x000000ff
        /*089c*/ 	.word	0x000003d8
        /*08a0*/ 	.short	0x0100
        /*08a2*/ 	.byte	0x06
	.zero		1


	//   ....[124]....
        /*08a4*/ 	.word	0x000012d0
        /*08a8*/ 	.word	0x000000ff
        /*08ac*/ 	.word	0x000003e0
        /*08b0*/ 	.short	0x0100
        /*08b2*/ 	.byte	0x05
	.zero		1


	//   ....[125]....
        /*08b4*/ 	.word	0x000012e0
        /*08b8*/ 	.word	0x000000ff
        /*08bc*/ 	.word	0x000003f0
        /*08c0*/ 	.short	0x0100
        /*08c2*/ 	.byte	0x05
	.zero		1


	//   ....[126]....
        /*08c4*/ 	.word	0x000012f0
        /*08c8*/ 	.word	0x000000ff
        /*08cc*/ 	.word	0x000003e8
        /*08d0*/ 	.short	0x0100
        /*08d2*/ 	.byte	0x05
	.zero		1


	//   ....[127]....
        /*08d4*/ 	.word	0x00001300
        /*08d8*/ 	.word	0x000000ff
        /*08dc*/ 	.word	0x000003f8
        /*08e0*/ 	.short	0x0100
        /*08e2*/ 	.byte	0x05
	.zero		1


	//   ....[128]....
        /*08e4*/ 	.word	0x00001bd0
        /*08e8*/ 	.word	0x00000003
        /*08ec*/ 	.word	0x000003f0
        /*08f0*/ 	.short	0x010a
        /*08f2*/ 	.byte	0xff
	.zero		1


	//   ....[129]....
        /*08f4*/ 	.word	0x00001c00
        /*08f8*/ 	.word	0x00000003
        /*08fc*/ 	.word	0x000003e0
        /*0900*/ 	.short	0x0101
        /*0902*/ 	.byte	0xff
	.zero		1


	//   ....[130]....
        /*0904*/ 	.word	0x00001cd0
        /*0908*/ 	.word	0x000000ff
        /*090c*/ 	.word	0x000001b0
        /*0910*/ 	.short	0x010a
        /*0912*/ 	.byte	0x08
	.zero		1


	//   ....[131]....
        /*0914*/ 	.word	0x00001d70
        /*0918*/ 	.word	0x000000ff
        /*091c*/ 	.word	0x000001b0
        /*0920*/ 	.short	0x010a
        /*0922*/ 	.byte	0x21
	.zero		1


	//   ....[132]....
        /*0924*/ 	.word	0x00001ed0
        /*0928*/ 	.word	0x000000ff
        /*092c*/ 	.word	0x000001b0
        /*0930*/ 	.short	0x010a
        /*0932*/ 	.byte	0x08
	.zero		1


	//   ....[133]....
        /*0934*/ 	.word	0x00001fc0
        /*0938*/ 	.word	0x000000ff
        /*093c*/ 	.word	0x00000378
        /*0940*/ 	.short	0x0101
        /*0942*/ 	.byte	0x04
	.zero		1


	//   ....[134]....
        /*0944*/ 	.word	0x00001fe0
        /*0948*/ 	.word	0x000000ff
        /*094c*/ 	.word	0x000001b0
        /*0950*/ 	.short	0x010a
        /*0952*/ 	.byte	0x08
	.zero		1


	//   ....[135]....
        /*0954*/ 	.word	0x00002060
        /*0958*/ 	.word	0x000000ff
        /*095c*/ 	.word	0x000001b0
        /*0960*/ 	.short	0x010a
        /*0962*/ 	.byte	0x11
	.zero		1


	//   ....[136]....
        /*0964*/ 	.word	0x000021c0
        /*0968*/ 	.word	0x000000ff
        /*096c*/ 	.word	0x000001b0
        /*0970*/ 	.short	0x010a
        /*0972*/ 	.byte	0x08
	.zero		1


	//   ....[137]....
        /*0974*/ 	.word	0x000022e0
        /*0978*/ 	.word	0x00000002
        /*097c*/ 	.word	0x00000380
        /*0980*/ 	.short	0x010a
        /*0982*/ 	.byte	0xff
	.zero		1


	//   ....[138]....
        /*0984*/ 	.word	0x000023a0
        /*0988*/ 	.word	0x00000002
        /*098c*/ 	.word	0x00000000
        /*0990*/ 	.short	0x0101
        /*0992*/ 	.byte	0xff
	.zero		1


	//   ....[139]....
        /*0994*/ 	.word	0x00002900
        /*0998*/ 	.word	0x000000ff
        /*099c*/ 	.word	0x00000000
        /*09a0*/ 	.short	0x010a
        /*09a2*/ 	.byte	0x05
	.zero		1


	//   ....[140]....
        /*09a4*/ 	.word	0x00002990
        /*09a8*/ 	.word	0x000000ff
        /*09ac*/ 	.word	0x00000000
        /*09b0*/ 	.short	0x010a
        /*09b2*/ 	.byte	0x05
	.zero		1


	//   ....[141]....
        /*09b4*/ 	.word	0x00002a20
        /*09b8*/ 	.word	0x000000ff
        /*09bc*/ 	.word	0x00000000
        /*09c0*/ 	.short	0x010a
        /*09c2*/ 	.byte	0x05
	.zero		1


	//   ....[142]....
        /*09c4*/ 	.word	0x00002ab0
        /*09c8*/ 	.word	0x000000ff
        /*09cc*/ 	.word	0x00000000
        /*09d0*/ 	.short	0x010a
        /*09d2*/ 	.byte	0x05
	.zero		1


	//   ....[143]....
        /*09d4*/ 	.word	0x00002b40
        /*09d8*/ 	.word	0x000000ff
        /*09dc*/ 	.word	0x00000000
        /*09e0*/ 	.short	0x010a
        /*09e2*/ 	.byte	0x05
	.zero		1


	//   ....[144]....
        /*09e4*/ 	.word	0x00002bd0
        /*09e8*/ 	.word	0x000000ff
        /*09ec*/ 	.word	0x00000000
        /*09f0*/ 	.short	0x010a
        /*09f2*/ 	.byte	0x05
	.zero		1


	//   ....[145]....
        /*09f4*/ 	.word	0x00002c60
        /*09f8*/ 	.word	0x000000ff
        /*09fc*/ 	.word	0x00000000
        /*0a00*/ 	.short	0x010a
        /*0a02*/ 	.byte	0x05
	.zero		1


	//   ....[146]....
        /*0a04*/ 	.word	0x00002cf0
        /*0a08*/ 	.word	0x000000ff
        /*0a0c*/ 	.word	0x00000000
        /*0a10*/ 	.short	0x010a
        /*0a12*/ 	.byte	0x05
	.zero		1


	//   ....[147]....
        /*0a14*/ 	.word	0x00002d80
        /*0a18*/ 	.word	0x000000ff
        /*0a1c*/ 	.word	0x00000000
        /*0a20*/ 	.short	0x010a
        /*0a22*/ 	.byte	0x05
	.zero		1


	//   ....[148]....
        /*0a24*/ 	.word	0x00002e10
        /*0a28*/ 	.word	0x000000ff
        /*0a2c*/ 	.word	0x00000000
        /*0a30*/ 	.short	0x010a
        /*0a32*/ 	.byte	0x05
	.zero		1


	//   ....[149]....
        /*0a34*/ 	.word	0x00002ea0
        /*0a38*/ 	.word	0x000000ff
        /*0a3c*/ 	.word	0x00000000
        /*0a40*/ 	.short	0x010a
        /*0a42*/ 	.byte	0x05
	.zero		1


	//   ....[150]....
        /*0a44*/ 	.word	0x00002f30
        /*0a48*/ 	.word	0x000000ff
        /*0a4c*/ 	.word	0x00000000
        /*0a50*/ 	.short	0x010a
        /*0a52*/ 	.byte	0x05
	.zero		1


	//   ....[151]....
        /*0a54*/ 	.word	0x00002fc0
        /*0a58*/ 	.word	0x000000ff
        /*0a5c*/ 	.word	0x00000000
        /*0a60*/ 	.short	0x010a
        /*0a62*/ 	.byte	0x05
	.zero		1


	//   ....[152]....
        /*0a64*/ 	.word	0x00003050
        /*0a68*/ 	.word	0x000000ff
        /*0a6c*/ 	.word	0x00000000
        /*0a70*/ 	.short	0x010a
        /*0a72*/ 	.byte	0x05
	.zero		1


	//   ....[153]....
        /*0a74*/ 	.word	0x000030e0
        /*0a78*/ 	.word	0x000000ff
        /*0a7c*/ 	.word	0x00000000
        /*0a80*/ 	.short	0x010a
        /*0a82*/ 	.byte	0x05
	.zero		1


	//   ....[154]....
        /*0a84*/ 	.word	0x00003170
        /*0a88*/ 	.word	0x000000ff
        /*0a8c*/ 	.word	0x00000000
        /*0a90*/ 	.short	0x010a
        /*0a92*/ 	.byte	0x05
	.zero		1


	//   ....[155]....
        /*0a94*/ 	.word	0x00003200
        /*0a98*/ 	.word	0x000000ff
        /*0a9c*/ 	.word	0x00000000
        /*0aa0*/ 	.short	0x010a
        /*0aa2*/ 	.byte	0x05
	.zero		1


	//   ....[156]....
        /*0aa4*/ 	.word	0x00003290
        /*0aa8*/ 	.word	0x000000ff
        /*0aac*/ 	.word	0x00000000
        /*0ab0*/ 	.short	0x010a
        /*0ab2*/ 	.byte	0x05
	.zero		1


	//   ....[157]....
        /*0ab4*/ 	.word	0x00003320
        /*0ab8*/ 	.word	0x000000ff
        /*0abc*/ 	.word	0x00000000
        /*0ac0*/ 	.short	0x010a
        /*0ac2*/ 	.byte	0x05
	.zero		1


	//   ....[158]....
        /*0ac4*/ 	.word	0x000033b0
        /*0ac8*/ 	.word	0x000000ff
        /*0acc*/ 	.word	0x00000000
        /*0ad0*/ 	.short	0x010a
        /*0ad2*/ 	.byte	0x05
	.zero		1


	//   ....[159]....
        /*0ad4*/ 	.word	0x00003440
        /*0ad8*/ 	.word	0x000000ff
        /*0adc*/ 	.word	0x00000000
        /*0ae0*/ 	.short	0x010a
        /*0ae2*/ 	.byte	0x05
	.zero		1


	//   ....[160]....
        /*0ae4*/ 	.word	0x000034d0
        /*0ae8*/ 	.word	0x000000ff
        /*0aec*/ 	.word	0x00000000
        /*0af0*/ 	.short	0x010a
        /*0af2*/ 	.byte	0x05
	.zero		1


	//   ....[161]....
        /*0af4*/ 	.word	0x00003560
        /*0af8*/ 	.word	0x000000ff
        /*0afc*/ 	.word	0x00000000
        /*0b00*/ 	.short	0x010a
        /*0b02*/ 	.byte	0x05
	.zero		1


	//   ....[162]....
        /*0b04*/ 	.word	0x000035f0
        /*0b08*/ 	.word	0x000000ff
        /*0b0c*/ 	.word	0x00000000
        /*0b10*/ 	.short	0x010a
        /*0b12*/ 	.byte	0x05
	.zero		1


	//   ....[163]....
        /*0b14*/ 	.word	0x00003680
        /*0b18*/ 	.word	0x000000ff
        /*0b1c*/ 	.word	0x00000000
        /*0b20*/ 	.short	0x010a
        /*0b22*/ 	.byte	0x05
	.zero		1


	//   ....[164]....
        /*0b24*/ 	.word	0x00003710
        /*0b28*/ 	.word	0x000000ff
        /*0b2c*/ 	.word	0x00000000
        /*0b30*/ 	.short	0x010a
        /*0b32*/ 	.byte	0x05
	.zero		1


	//   ....[165]....
        /*0b34*/ 	.word	0x000037a0
        /*0b38*/ 	.word	0x000000ff
        /*0b3c*/ 	.word	0x00000000
        /*0b40*/ 	.short	0x010a
        /*0b42*/ 	.byte	0x05
	.zero		1


	//   ....[166]....
        /*0b44*/ 	.word	0x00003830
        /*0b48*/ 	.word	0x000000ff
        /*0b4c*/ 	.word	0x00000000
        /*0b50*/ 	.short	0x010a
        /*0b52*/ 	.byte	0x05
	.zero		1


	//   ....[167]....
        /*0b54*/ 	.word	0x000038c0
        /*0b58*/ 	.word	0x000000ff
        /*0b5c*/ 	.word	0x00000000
        /*0b60*/ 	.short	0x010a
        /*0b62*/ 	.byte	0x05
	.zero		1


	//   ....[168]....
        /*0b64*/ 	.word	0x00003950
        /*0b68*/ 	.word	0x000000ff
        /*0b6c*/ 	.word	0x00000000
        /*0b70*/ 	.short	0x010a
        /*0b72*/ 	.byte	0x05
	.zero		1


	//   ....[169]....
        /*0b74*/ 	.word	0x000039e0
        /*0b78*/ 	.word	0x000000ff
        /*0b7c*/ 	.word	0x00000000
        /*0b80*/ 	.short	0x010a
        /*0b82*/ 	.byte	0x05
	.zero		1


	//   ....[170]....
        /*0b84*/ 	.word	0x00003a70
        /*0b88*/ 	.word	0x000000ff
        /*0b8c*/ 	.word	0x00000000
        /*0b90*/ 	.short	0x010a
        /*0b92*/ 	.byte	0x05
	.zero		1


	//   ....[171]....
        /*0b94*/ 	.word	0x00003b00
        /*0b98*/ 	.word	0x000000ff
        /*0b9c*/ 	.word	0x00000000
        /*0ba0*/ 	.short	0x010a
        /*0ba2*/ 	.byte	0x05
	.zero		1


	//   ....[172]....
        /*0ba4*/ 	.word	0x00003b90
        /*0ba8*/ 	.word	0x000000ff
        /*0bac*/ 	.word	0x00000000
        /*0bb0*/ 	.short	0x010a
        /*0bb2*/ 	.byte	0x05
	.zero		1


	//   ....[173]....
        /*0bb4*/ 	.word	0x00003c20
        /*0bb8*/ 	.word	0x000000ff
        /*0bbc*/ 	.word	0x00000000
        /*0bc0*/ 	.short	0x010a
        /*0bc2*/ 	.byte	0x05
	.zero		1


	//   ....[174]....
        /*0bc4*/ 	.word	0x00003cb0
        /*0bc8*/ 	.word	0x000000ff
        /*0bcc*/ 	.word	0x00000000
        /*0bd0*/ 	.short	0x010a
        /*0bd2*/ 	.byte	0x05
	.zero		1


	//   ....[175]....
        /*0bd4*/ 	.word	0x00003d40
        /*0bd8*/ 	.word	0x000000ff
        /*0bdc*/ 	.word	0x00000000
        /*0be0*/ 	.short	0x010a
        /*0be2*/ 	.byte	0x05
	.zero		1


	//   ....[176]....
        /*0be4*/ 	.word	0x00003dd0
        /*0be8*/ 	.word	0x000000ff
        /*0bec*/ 	.word	0x00000000
        /*0bf0*/ 	.short	0x010a
        /*0bf2*/ 	.byte	0x05
	.zero		1


	//   ....[177]....
        /*0bf4*/ 	.word	0x00003e60
        /*0bf8*/ 	.word	0x000000ff
        /*0bfc*/ 	.word	0x00000000
        /*0c00*/ 	.short	0x010a
        /*0c02*/ 	.byte	0x05
	.zero		1


	//   ....[178]....
        /*0c04*/ 	.word	0x00003ef0
        /*0c08*/ 	.word	0x000000ff
        /*0c0c*/ 	.word	0x00000000
        /*0c10*/ 	.short	0x010a
        /*0c12*/ 	.byte	0x05
	.zero		1


	//   ....[179]....
        /*0c14*/ 	.word	0x00003f80
        /*0c18*/ 	.word	0x000000ff
        /*0c1c*/ 	.word	0x00000000
        /*0c20*/ 	.short	0x010a
        /*0c22*/ 	.byte	0x05
	.zero		1


	//   ....[180]....
        /*0c24*/ 	.word	0x00004010
        /*0c28*/ 	.word	0x000000ff
        /*0c2c*/ 	.word	0x00000000
        /*0c30*/ 	.short	0x010a
        /*0c32*/ 	.byte	0x05
	.zero		1


	//   ....[181]....
        /*0c34*/ 	.word	0x000040a0
        /*0c38*/ 	.word	0x000000ff
        /*0c3c*/ 	.word	0x00000000
        /*0c40*/ 	.short	0x010a
        /*0c42*/ 	.byte	0x05
	.zero		1


	//   ....[182]....
        /*0c44*/ 	.word	0x00004130
        /*0c48*/ 	.word	0x000000ff
        /*0c4c*/ 	.word	0x00000000
        /*0c50*/ 	.short	0x010a
        /*0c52*/ 	.byte	0x05
	.zero		1


	//   ....[183]....
        /*0c54*/ 	.word	0x000041c0
        /*0c58*/ 	.word	0x000000ff
        /*0c5c*/ 	.word	0x00000000
        /*0c60*/ 	.short	0x010a
        /*0c62*/ 	.byte	0x05
	.zero		1


	//   ....[184]....
        /*0c64*/ 	.word	0x00004250
        /*0c68*/ 	.word	0x000000ff
        /*0c6c*/ 	.word	0x00000000
        /*0c70*/ 	.short	0x010a
        /*0c72*/ 	.byte	0x05
	.zero		1


	//   ....[185]....
        /*0c74*/ 	.word	0x000042e0
        /*0c78*/ 	.word	0x000000ff
        /*0c7c*/ 	.word	0x00000000
        /*0c80*/ 	.short	0x010a
        /*0c82*/ 	.byte	0x05
	.zero		1


	//   ....[186]....
        /*0c84*/ 	.word	0x00004370
        /*0c88*/ 	.word	0x000000ff
        /*0c8c*/ 	.word	0x00000000
        /*0c90*/ 	.short	0x010a
        /*0c92*/ 	.byte	0x05
	.zero		1


	//   ....[187]....
        /*0c94*/ 	.word	0x00004400
        /*0c98*/ 	.word	0x000000ff
        /*0c9c*/ 	.word	0x00000000
        /*0ca0*/ 	.short	0x010a
        /*0ca2*/ 	.byte	0x05
	.zero		1


	//   ....[188]....
        /*0ca4*/ 	.word	0x00004490
        /*0ca8*/ 	.word	0x000000ff
        /*0cac*/ 	.word	0x00000000
        /*0cb0*/ 	.short	0x010a
        /*0cb2*/ 	.byte	0x05
	.zero		1


	//   ....[189]....
        /*0cb4*/ 	.word	0x00004520
        /*0cb8*/ 	.word	0x000000ff
        /*0cbc*/ 	.word	0x00000000
        /*0cc0*/ 	.short	0x010a
        /*0cc2*/ 	.byte	0x05
	.zero		1


	//   ....[190]....
        /*0cc4*/ 	.word	0x000045b0
        /*0cc8*/ 	.word	0x000000ff
        /*0ccc*/ 	.word	0x00000000
        /*0cd0*/ 	.short	0x010a
        /*0cd2*/ 	.byte	0x05
	.zero		1


	//   ....[191]....
        /*0cd4*/ 	.word	0x00004640
        /*0cd8*/ 	.word	0x000000ff
        /*0cdc*/ 	.word	0x00000000
        /*0ce0*/ 	.short	0x010a
        /*0ce2*/ 	.byte	0x05
	.zero		1


	//   ....[192]....
        /*0ce4*/ 	.word	0x000046e0
        /*0ce8*/ 	.word	0x00000000
        /*0cec*/ 	.word	0x00000000
        /*0cf0*/ 	.short	0x010a
        /*0cf2*/ 	.byte	0xff
	.zero		1


	//   ....[193]....
        /*0cf4*/ 	.word	0x00004800
        /*0cf8*/ 	.word	0x00000000
        /*0cfc*/ 	.word	0x000003e0
        /*0d00*/ 	.short	0x010a
        /*0d02*/ 	.byte	0xff
	.zero		1


	//   ....[194]....
        /*0d04*/ 	.word	0x00004860
        /*0d08*/ 	.word	0x00000004
        /*0d0c*/ 	.word	0x00000000
        /*0d10*/ 	.short	0x0101
        /*0d12*/ 	.byte	0xff
	.zero		1


	//   ....[195]....
        /*0d14*/ 	.word	0x00004880
        /*0d18*/ 	.word	0x000000ff
        /*0d1c*/ 	.word	0x00000390
        /*0d20*/ 	.short	0x010a
        /*0d22*/ 	.byte	0x05
	.zero		1


	//   ....[196]....
        /*0d24*/ 	.word	0x000049a0
        /*0d28*/ 	.word	0x00000000
        /*0d2c*/ 	.word	0x00000380
        /*0d30*/ 	.short	0x010a
        /*0d32*/ 	.byte	0xff
	.zero		1


	//   ....[197]....
        /*0d34*/ 	.word	0x00004ab0
        /*0d38*/ 	.word	0x00000000
        /*0d3c*/ 	.word	0x00000000
        /*0d40*/ 	.short	0x0101
        /*0d42*/ 	.byte	0xff
	.zero		1


	//   ....[198]....
        /*0d44*/ 	.word	0x00004b40
        /*0d48*/ 	.word	0x000000ff
        /*0d4c*/ 	.word	0x00000390
        /*0d50*/ 	.short	0x0106
        /*0d52*/ 	.byte	0x05
	.zero		1


	//   ....[199]....
        /*0d54*/ 	.word	0x00004b60
        /*0d58*/ 	.word	0x000000ff
        /*0d5c*/ 	.word	0x00000390
        /*0d60*/ 	.short	0x010a
        /*0d62*/ 	.byte	0x05
	.zero		1


	//   ....[200]....
        /*0d64*/ 	.word	0x00004bf0
        /*0d68*/ 	.word	0x000000ff
        /*0d6c*/ 	.word	0x00000390
        /*0d70*/ 	.short	0x0106
        /*0d72*/ 	.byte	0x04
	.zero		1


	//   ....[201]....
        /*0d74*/ 	.word	0x00004c30
        /*0d78*/ 	.word	0x00000000
        /*0d7c*/ 	.word	0x00000390
        /*0d80*/ 	.short	0x010a
        /*0d82*/ 	.byte	0xff
	.zero		1


	//   ....[202]....
        /*0d84*/ 	.word	0x00005110
        /*0d88*/ 	.word	0x00000000
        /*0d8c*/ 	.word	0x00000380
        /*0d90*/ 	.short	0x010a
        /*0d92*/ 	.byte	0xff
	.zero		1


	//   ....[203]....
        /*0d94*/ 	.word	0x00005210
        /*0d98*/ 	.word	0x00000003
        /*0d9c*/ 	.word	0x00000000
        /*0da0*/ 	.short	0x0101
        /*0da2*/ 	.byte	0xff
	.zero		1


	//   ....[204]....
        /*0da4*/ 	.word	0x00005220
        /*0da8*/ 	.word	0x000000ff
        /*0dac*/ 	.word	0x00000000
        /*0db0*/ 	.short	0x010a
        /*0db2*/ 	.byte	0x04
	.zero		1


	//   ....[205]....
        /*0db4*/ 	.word	0x00005240
        /*0db8*/ 	.word	0x000000ff
        /*0dbc*/ 	.word	0x000003c0
        /*0dc0*/ 	.short	0x010a
        /*0dc2*/ 	.byte	0x09
	.zero		1


	//   ....[206]....
        /*0dc4*/ 	.word	0x00005380
        /*0dc8*/ 	.word	0x000000ff
        /*0dcc*/ 	.word	0x00000000
        /*0dd0*/ 	.short	0x010a
        /*0dd2*/ 	.byte	0x07
	.zero		1


	//   ....[207]....
        /*0dd4*/ 	.word	0x000054b0
        /*0dd8*/ 	.word	0x000000ff
        /*0ddc*/ 	.word	0x00000000
        /*0de0*/ 	.short	0x010a
        /*0de2*/ 	.byte	0x04
	.zero		1


	//   ....[208]....
        /*0de4*/ 	.word	0x00005660
        /*0de8*/ 	.word	0x000000ff
        /*0dec*/ 	.word	0x00000000
        /*0df0*/ 	.short	0x010a
        /*0df2*/ 	.byte	0x05
	.zero		1


	//   ....[209]....
        /*0df4*/ 	.word	0x000056f0
        /*0df8*/ 	.word	0x000000ff
        /*0dfc*/ 	.word	0x00000000
        /*0e00*/ 	.short	0x010a
        /*0e02*/ 	.byte	0x05
	.zero		1


	//   ....[210]....
        /*0e04*/ 	.word	0x00005780
        /*0e08*/ 	.word	0x000000ff
        /*0e0c*/ 	.word	0x00000000
        /*0e10*/ 	.short	0x010a
        /*0e12*/ 	.byte	0x05
	.zero		1


	//   ....[211]....
        /*0e14*/ 	.word	0x00005810
        /*0e18*/ 	.word	0x000000ff
        /*0e1c*/ 	.word	0x00000000
        /*0e20*/ 	.short	0x010a
        /*0e22*/ 	.byte	0x07
	.zero		1


	//   ....[212]....
        /*0e24*/ 	.word	0x00005c50
        /*0e28*/ 	.word	0x00000000
        /*0e2c*/ 	.word	0x00000380
        /*0e30*/ 	.short	0x010a
        /*0e32*/ 	.byte	0xff
	.zero		1


	//   ....[213]....
        /*0e34*/ 	.word	0x00005d40
        /*0e38*/ 	.word	0x00000000
        /*0e3c*/ 	.word	0x00000000
        /*0e40*/ 	.short	0x0101
        /*0e42*/ 	.byte	0xff
	.zero		1


	//   ....[214]....
        /*0e44*/ 	.word	0x00006060
        /*0e48*/ 	.word	0x000000ff
        /*0e4c*/ 	.word	0x00000378
        /*0e50*/ 	.short	0x010a
        /*0e52*/ 	.byte	0x06
	.zero		1


	//   ....[215]....
        /*0e54*/ 	.word	0x000061e0
        /*0e58*/ 	.word	0x000000ff
        /*0e5c*/ 	.word	0x00000368
        /*0e60*/ 	.short	0x010a
        /*0e62*/ 	.byte	0x06
	.zero		1


	//   ....[216]....
        /*0e64*/ 	.word	0x00006510
        /*0e68*/ 	.word	0x000000ff
        /*0e6c*/ 	.word	0x00000360
        /*0e70*/ 	.short	0x010b
        /*0e72*/ 	.byte	0x06
	.zero		1


	//   ....[217]....
        /*0e74*/ 	.word	0x00006530
        /*0e78*/ 	.word	0x000000ff
        /*0e7c*/ 	.word	0x00000000
        /*0e80*/ 	.short	0x0101
        /*0e82*/ 	.byte	0x25
	.zero		1


	//   ....[218]....
        /*0e84*/ 	.word	0x00006570
        /*0e88*/ 	.word	0x00000000
        /*0e8c*/ 	.word	0x00000368
        /*0e90*/ 	.short	0x010a
        /*0e92*/ 	.byte	0xff
	.zero		1


	//   ....[219]....
        /*0e94*/ 	.word	0x000068d0
        /*0e98*/ 	.word	0x00000000
        /*0e9c*/ 	.word	0x00000380
        /*0ea0*/ 	.short	0x010a
        /*0ea2*/ 	.byte	0xff
	.zero		1


	//   ....[220]....
        /*0ea4*/ 	.word	0x000069e0
        /*0ea8*/ 	.word	0x00000000
        /*0eac*/ 	.word	0x00000000
        /*0eb0*/ 	.short	0x0101
        /*0eb2*/ 	.byte	0xff
	.zero		1


	//   ....[221]....
        /*0eb4*/ 	.word	0x00007390
        /*0eb8*/ 	.word	0x000000ff
        /*0ebc*/ 	.word	0x00000360
        /*0ec0*/ 	.short	0x010a
        /*0ec2*/ 	.byte	0x2b
	.zero		1


	//   ....[222]....
        /*0ec4*/ 	.word	0x000073b0
        /*0ec8*/ 	.word	0x0000005c
        /*0ecc*/ 	.word	0x000003a0
        /*0ed0*/ 	.short	0x010a
        /*0ed2*/ 	.byte	0xff
	.zero		1


	//   ....[223]....
        /*0ed4*/ 	.word	0x00007500
        /*0ed8*/ 	.word	0x000000ff
        /*0edc*/ 	.word	0x00000360
        /*0ee0*/ 	.short	0x010a
        /*0ee2*/ 	.byte	0x2b
	.zero		1


	//   ....[224]....
        /*0ee4*/ 	.word	0x000075e0
        /*0ee8*/ 	.word	0x000000ff
        /*0eec*/ 	.word	0x00000000
        /*0ef0*/ 	.short	0x0101
        /*0ef2*/ 	.byte	0x04
	.zero		1


	//   ....[225]....
        /*0ef4*/ 	.word	0x00007640
        /*0ef8*/ 	.word	0x0000005c
        /*0efc*/ 	.word	0x000003a0
        /*0f00*/ 	.short	0x010a
        /*0f02*/ 	.byte	0xff
	.zero		1


	//   ....[226]....
        /*0f04*/ 	.word	0x000079a0
        /*0f08*/ 	.word	0x000000ff
        /*0f0c*/ 	.word	0x00000000
        /*0f10*/ 	.short	0x0101
        /*0f12*/ 	.byte	0x05
	.zero		1


	//   ....[227]....
        /*0f14*/ 	.word	0x00008310
        /*0f18*/ 	.word	0x00000003
        /*0f1c*/ 	.word	0x000003f0
        /*0f20*/ 	.short	0x010a
        /*0f22*/ 	.byte	0xff
	.zero		1


	//   ....[228]....
        /*0f24*/ 	.word	0x00008370
        /*0f28*/ 	.word	0x00000002
        /*0f2c*/ 	.word	0x000001b0
        /*0f30*/ 	.short	0x010a
        /*0f32*/ 	.byte	0xff
	.zero		1


	//   ....[229]....
        /*0f34*/ 	.word	0x000083d0
        /*0f38*/ 	.word	0x00000002
        /*0f3c*/ 	.word	0x000001b0
        /*0f40*/ 	.short	0x010a
        /*0f42*/ 	.byte	0xff
	.zero		1


	//   ....[230]....
        /*0f44*/ 	.word	0x00008420
        /*0f48*/ 	.word	0x00000002
        /*0f4c*/ 	.word	0x00000380
        /*0f50*/ 	.short	0x010a
        /*0f52*/ 	.byte	0xff
	.zero		1


	//   ....[231]....
        /*0f54*/ 	.word	0x00008480
        /*0f58*/ 	.word	0x00000000
        /*0f5c*/ 	.word	0x00000000
        /*0f60*/ 	.short	0x010a
        /*0f62*/ 	.byte	0xff
	.zero		1


	//   ....[232]....
        /*0f64*/ 	.word	0x000084e0
        /*0f68*/ 	.word	0x00000000
        /*0f6c*/ 	.word	0x00000000
        /*0f70*/ 	.short	0x010a
        /*0f72*/ 	.byte	0xff
	.zero		1


	//   ....[233]....
        /*0f74*/ 	.word	0x00008540
        /*0f78*/ 	.word	0x00000000
        /*0f7c*/ 	.word	0x00000000
        /*0f80*/ 	.short	0x010a
        /*0f82*/ 	.byte	0xff
	.zero		1


	//   ....[234]....
        /*0f84*/ 	.word	0x000085a0
        /*0f88*/ 	.word	0x00000000
        /*0f8c*/ 	.word	0x00000000
        /*0f90*/ 	.short	0x010a
        /*0f92*/ 	.byte	0xff
	.zero		1


	//   ....[235]....
        /*0f94*/ 	.word	0x00008600
        /*0f98*/ 	.word	0x00000000
        /*0f9c*/ 	.word	0x00000000
        /*0fa0*/ 	.short	0x010a
        /*0fa2*/ 	.byte	0xff
	.zero		1


	//   ....[236]....
        /*0fa4*/ 	.word	0x00008660
        /*0fa8*/ 	.word	0x00000000
        /*0fac*/ 	.word	0x00000000
        /*0fb0*/ 	.short	0x010a
        /*0fb2*/ 	.byte	0xff
	.zero		1


	//   ....[237]....
        /*0fb4*/ 	.word	0x000086c0
        /*0fb8*/ 	.word	0x00000000
        /*0fbc*/ 	.word	0x00000000
        /*0fc0*/ 	.short	0x010a
        /*0fc2*/ 	.byte	0xff
	.zero		1


	//   ....[238]....
        /*0fc4*/ 	.word	0x00008720
        /*0fc8*/ 	.word	0x00000000
        /*0fcc*/ 	.word	0x00000000
        /*0fd0*/ 	.short	0x010a
        /*0fd2*/ 	.byte	0xff
	.zero		1


	//   ....[239]....
        /*0fd4*/ 	.word	0x00008780
        /*0fd8*/ 	.word	0x00000000
        /*0fdc*/ 	.word	0x00000000
        /*0fe0*/ 	.short	0x010a
        /*0fe2*/ 	.byte	0xff
	.zero		1


	//   ....[240]....
        /*0fe4*/ 	.word	0x000087e0
        /*0fe8*/ 	.word	0x00000000
        /*0fec*/ 	.word	0x00000000
        /*0ff0*/ 	.short	0x010a
        /*0ff2*/ 	.byte	0xff
	.zero		1


	//   ....[241]....
        /*0ff4*/ 	.word	0x00008840
        /*0ff8*/ 	.word	0x00000000
        /*0ffc*/ 	.word	0x00000000
        /*1000*/ 	.short	0x010a
        /*1002*/ 	.byte	0xff
	.zero		1


	//   ....[242]....
        /*1004*/ 	.word	0x000088a0
        /*1008*/ 	.word	0x00000000
        /*100c*/ 	.word	0x00000000
        /*1010*/ 	.short	0x010a
        /*1012*/ 	.byte	0xff
	.zero		1


	//   ....[243]....
        /*1014*/ 	.word	0x00008900
        /*1018*/ 	.word	0x00000000
        /*101c*/ 	.word	0x00000000
        /*1020*/ 	.short	0x010a
        /*1022*/ 	.byte	0xff
	.zero		1


	//   ....[244]....
        /*1024*/ 	.word	0x00008960
        /*1028*/ 	.word	0x00000000
        /*102c*/ 	.word	0x00000000
        /*1030*/ 	.short	0x010a
        /*1032*/ 	.byte	0xff
	.zero		1


	//   ....[245]....
        /*1034*/ 	.word	0x000089c0
        /*1038*/ 	.word	0x00000000
        /*103c*/ 	.word	0x00000000
        /*1040*/ 	.short	0x010a
        /*1042*/ 	.byte	0xff
	.zero		1


	//   ....[246]....
        /*1044*/ 	.word	0x00008a20
        /*1048*/ 	.word	0x00000000
        /*104c*/ 	.word	0x00000000
        /*1050*/ 	.short	0x010a
        /*1052*/ 	.byte	0xff
	.zero		1


	//   ....[247]....
        /*1054*/ 	.word	0x00008a80
        /*1058*/ 	.word	0x00000000
        /*105c*/ 	.word	0x00000000
        /*1060*/ 	.short	0x010a
        /*1062*/ 	.byte	0xff
	.zero		1


	//   ....[248]....
        /*1064*/ 	.word	0x00008ae0
        /*1068*/ 	.word	0x00000000
        /*106c*/ 	.word	0x00000000
        /*1070*/ 	.short	0x010a
        /*1072*/ 	.byte	0xff
	.zero		1


	//   ....[249]....
        /*1074*/ 	.word	0x00008b40
        /*1078*/ 	.word	0x00000000
        /*107c*/ 	.word	0x00000000
        /*1080*/ 	.short	0x010a
        /*1082*/ 	.byte	0xff
	.zero		1


	//   ....[250]....
        /*1084*/ 	.word	0x00008ba0
        /*1088*/ 	.word	0x00000000
        /*108c*/ 	.word	0x00000000
        /*1090*/ 	.short	0x010a
        /*1092*/ 	.byte	0xff
	.zero		1


	//   ....[251]....
        /*1094*/ 	.word	0x00008c00
        /*1098*/ 	.word	0x00000000
        /*109c*/ 	.word	0x00000000
        /*10a0*/ 	.short	0x010a
        /*10a2*/ 	.byte	0xff
	.zero		1


	//   ....[252]....
        /*10a4*/ 	.word	0x00008c60
        /*10a8*/ 	.word	0x00000000
        /*10ac*/ 	.word	0x00000000
        /*10b0*/ 	.short	0x010a
        /*10b2*/ 	.byte	0xff
	.zero		1


	//   ....[253]....
        /*10b4*/ 	.word	0x00008cc0
        /*10b8*/ 	.word	0x00000000
        /*10bc*/ 	.word	0x00000000
        /*10c0*/ 	.short	0x010a
        /*10c2*/ 	.byte	0xff
	.zero		1


	//   ....[254]....
        /*10c4*/ 	.word	0x00008d20
        /*10c8*/ 	.word	0x00000000
        /*10cc*/ 	.word	0x00000000
        /*10d0*/ 	.short	0x010a
        /*10d2*/ 	.byte	0xff
	.zero		1


	//   ....[255]....
        /*10d4*/ 	.word	0x00008d80
        /*10d8*/ 	.word	0x00000000
        /*10dc*/ 	.word	0x00000000
        /*10e0*/ 	.short	0x010a
        /*10e2*/ 	.byte	0xff
	.zero		1


	//   ....[0]....
        /*10e4*/ 	.word	0x00008de0
        /*10e8*/ 	.word	0x00000000
        /*10ec*/ 	.word	0x00000000
        /*10f0*/ 	.short	0x010a
        /*10f2*/ 	.byte	0xff
	.zero		1


	//   ....[1]....
        /*10f4*/ 	.word	0x00008e40
        /*10f8*/ 	.word	0x00000000
        /*10fc*/ 	.word	0x00000000
        /*1100*/ 	.short	0x010a
        /*1102*/ 	.byte	0xff
	.zero		1


	//   ....[2]....
        /*1104*/ 	.word	0x00008ea0
        /*1108*/ 	.word	0x00000000
        /*110c*/ 	.word	0x00000000
        /*1110*/ 	.short	0x010a
        /*1112*/ 	.byte	0xff
	.zero		1


	//   ....[3]....
        /*1114*/ 	.word	0x00008f00
        /*1118*/ 	.word	0x00000000
        /*111c*/ 	.word	0x00000000
        /*1120*/ 	.short	0x010a
        /*1122*/ 	.byte	0xff
	.zero		1


	//   ....[4]....
        /*1124*/ 	.word	0x00008f60
        /*1128*/ 	.word	0x00000000
        /*112c*/ 	.word	0x00000000
        /*1130*/ 	.short	0x010a
        /*1132*/ 	.byte	0xff
	.zero		1


	//   ....[5]....
        /*1134*/ 	.word	0x00008fc0
        /*1138*/ 	.word	0x00000000
        /*113c*/ 	.word	0x00000000
        /*1140*/ 	.short	0x010a
        /*1142*/ 	.byte	0xff
	.zero		1


	//   ....[6]....
        /*1144*/ 	.word	0x00009020
        /*1148*/ 	.word	0x00000000
        /*114c*/ 	.word	0x00000000
        /*1150*/ 	.short	0x010a
        /*1152*/ 	.byte	0xff
	.zero		1


	//   ....[7]....
        /*1154*/ 	.word	0x00009080
        /*1158*/ 	.word	0x00000000
        /*115c*/ 	.word	0x00000000
        /*1160*/ 	.short	0x010a
        /*1162*/ 	.byte	0xff
	.zero		1


	//   ....[8]....
        /*1164*/ 	.word	0x000090e0
        /*1168*/ 	.word	0x00000000
        /*116c*/ 	.word	0x00000000
        /*1170*/ 	.short	0x010a
        /*1172*/ 	.byte	0xff
	.zero		1


	//   ....[9]....
        /*1174*/ 	.word	0x00009140
        /*1178*/ 	.word	0x00000000
        /*117c*/ 	.word	0x00000000
        /*1180*/ 	.short	0x010a
        /*1182*/ 	.byte	0xff
	.zero		1


	//   ....[10]....
        /*1184*/ 	.word	0x000091a0
        /*1188*/ 	.word	0x00000000
        /*118c*/ 	.word	0x00000000
        /*1190*/ 	.short	0x010a
        /*1192*/ 	.byte	0xff
	.zero		1


	//   ....[11]....
        /*1194*/ 	.word	0x00009200
        /*1198*/ 	.word	0x00000000
        /*119c*/ 	.word	0x00000000
        /*11a0*/ 	.short	0x010a
        /*11a2*/ 	.byte	0xff
	.zero		1


	//   ....[12]....
        /*11a4*/ 	.word	0x00009260
        /*11a8*/ 	.word	0x00000000
        /*11ac*/ 	.word	0x00000000
        /*11b0*/ 	.short	0x010a
        /*11b2*/ 	.byte	0xff
	.zero		1


	//   ....[13]....
        /*11b4*/ 	.word	0x000092c0
        /*11b8*/ 	.word	0x00000000
        /*11bc*/ 	.word	0x00000000
        /*11c0*/ 	.short	0x010a
        /*11c2*/ 	.byte	0xff
	.zero		1


	//   ....[14]....
        /*11c4*/ 	.word	0x00009320
        /*11c8*/ 	.word	0x00000000
        /*11cc*/ 	.word	0x00000000
        /*11d0*/ 	.short	0x010a
        /*11d2*/ 	.byte	0xff
	.zero		1


	//   ....[15]....
        /*11d4*/ 	.word	0x00009380
        /*11d8*/ 	.word	0x00000000
        /*11dc*/ 	.word	0x00000000
        /*11e0*/ 	.short	0x010a
        /*11e2*/ 	.byte	0xff
	.zero		1


	//   ....[16]....
        /*11e4*/ 	.word	0x000093e0
        /*11e8*/ 	.word	0x00000000
        /*11ec*/ 	.word	0x00000000
        /*11f0*/ 	.short	0x010a
        /*11f2*/ 	.byte	0xff
	.zero		1


	//   ....[17]....
        /*11f4*/ 	.word	0x00009440
        /*11f8*/ 	.word	0x00000000
        /*11fc*/ 	.word	0x00000000
        /*1200*/ 	.short	0x010a
        /*1202*/ 	.byte	0xff
	.zero		1


	//   ....[18]....
        /*1204*/ 	.word	0x000094a0
        /*1208*/ 	.word	0x00000000
        /*120c*/ 	.word	0x00000000
        /*1210*/ 	.short	0x010a
        /*1212*/ 	.byte	0xff
	.zero		1


	//   ....[19]....
        /*1214*/ 	.word	0x00009500
        /*1218*/ 	.word	0x00000000
        /*121c*/ 	.word	0x00000000
        /*1220*/ 	.short	0x010a
        /*1222*/ 	.byte	0xff
	.zero		1


	//   ....[20]....
        /*1224*/ 	.word	0x00009560
        /*1228*/ 	.word	0x00000000
        /*122c*/ 	.word	0x00000000
        /*1230*/ 	.short	0x010a
        /*1232*/ 	.byte	0xff
	.zero		1


	//   ....[21]....
        /*1234*/ 	.word	0x000095c0
        /*1238*/ 	.word	0x00000000
        /*123c*/ 	.word	0x00000000
        /*1240*/ 	.short	0x010a
        /*1242*/ 	.byte	0xff
	.zero		1


	//   ....[22]....
        /*1244*/ 	.word	0x00009620
        /*1248*/ 	.word	0x00000000
        /*124c*/ 	.word	0x00000000
        /*1250*/ 	.short	0x010a
        /*1252*/ 	.byte	0xff
	.zero		1


	//   ....[23]....
        /*1254*/ 	.word	0x00009680
        /*1258*/ 	.word	0x00000000
        /*125c*/ 	.word	0x00000000
        /*1260*/ 	.short	0x010a
        /*1262*/ 	.byte	0xff
	.zero		1


	//   ....[24]....
        /*1264*/ 	.word	0x000096e0
        /*1268*/ 	.word	0x00000000
        /*126c*/ 	.word	0x00000000
        /*1270*/ 	.short	0x010a
        /*1272*/ 	.byte	0xff
	.zero		1


	//   ....[25]....
        /*1274*/ 	.word	0x00009740
        /*1278*/ 	.word	0x00000000
        /*127c*/ 	.word	0x00000000
        /*1280*/ 	.short	0x010a
        /*1282*/ 	.byte	0xff
	.zero		1


	//   ....[26]....
        /*1284*/ 	.word	0x000097a0
        /*1288*/ 	.word	0x00000000
        /*128c*/ 	.word	0x00000000
        /*1290*/ 	.short	0x010a
        /*1292*/ 	.byte	0xff
	.zero		1


	//   ....[27]....
        /*1294*/ 	.word	0x00009800
        /*1298*/ 	.word	0x00000000
        /*129c*/ 	.word	0x00000000
        /*12a0*/ 	.short	0x010a
        /*12a2*/ 	.byte	0xff
	.zero		1


	//   ....[28]....
        /*12a4*/ 	.word	0x00009850
        /*12a8*/ 	.word	0x00000000
        /*12ac*/ 	.word	0x000003e0
        /*12b0*/ 	.short	0x010a
        /*12b2*/ 	.byte	0xff
	.zero		1


	//   ....[29]....
        /*12b4*/ 	.word	0x000098b0
        /*12b8*/ 	.word	0x00000000
        /*12bc*/ 	.word	0x00000390
        /*12c0*/ 	.short	0x010a
        /*12c2*/ 	.byte	0xff
	.zero		1


	//   ....[30]....
        /*12c4*/ 	.word	0x00009900
        /*12c8*/ 	.word	0x00000000
        /*12cc*/ 	.word	0x00000380
        /*12d0*/ 	.short	0x010a
        /*12d2*/ 	.byte	0xff
	.zero		1


	//   ....[31]....
        /*12d4*/ 	.word	0x00009960
        /*12d8*/ 	.word	0x00000000
        /*12dc*/ 	.word	0x00000390
        /*12e0*/ 	.short	0x010a
        /*12e2*/ 	.byte	0xff
	.zero		1


	//   ....[32]....
        /*12e4*/ 	.word	0x000099b0
        /*12e8*/ 	.word	0x00000000
        /*12ec*/ 	.word	0x00000380
        /*12f0*/ 	.short	0x010a
        /*12f2*/ 	.byte	0xff
	.zero		1


	//   ....[33]....
        /*12f4*/ 	.word	0x00009a10
        /*12f8*/ 	.word	0x00000003
        /*12fc*/ 	.word	0x000003c0
        /*1300*/ 	.short	0x010a
        /*1302*/ 	.byte	0xff
	.zero		1


	//   ....[34]....
        /*1304*/ 	.word	0x00009a70
        /*1308*/ 	.word	0x00000000
        /*130c*/ 	.word	0x00000000
        /*1310*/ 	.short	0x010a
        /*1312*/ 	.byte	0xff
	.zero		1


	//   ....[35]....
        /*1314*/ 	.word	0x00009ad0
        /*1318*/ 	.word	0x00000000
        /*131c*/ 	.word	0x00000000
        /*1320*/ 	.short	0x010a
        /*1322*/ 	.byte	0xff
	.zero		1


	//   ....[36]....
        /*1324*/ 	.word	0x00009b30
        /*1328*/ 	.word	0x00000000
        /*132c*/ 	.word	0x00000000
        /*1330*/ 	.short	0x010a
        /*1332*/ 	.byte	0xff
	.zero		1


	//   ....[37]....
        /*1334*/ 	.word	0x00009b90
        /*1338*/ 	.word	0x00000000
        /*133c*/ 	.word	0x00000000
        /*1340*/ 	.short	0x010a
        /*1342*/ 	.byte	0xff
	.zero		1


	//   ....[38]....
        /*1344*/ 	.word	0x00009bf0
        /*1348*/ 	.word	0x00000000
        /*134c*/ 	.word	0x00000000
        /*1350*/ 	.short	0x010a
        /*1352*/ 	.byte	0xff
	.zero		1


	//   ....[39]....
        /*1354*/ 	.word	0x00009c40
        /*1358*/ 	.word	0x00000000
        /*135c*/ 	.word	0x00000380
        /*1360*/ 	.short	0x010a
        /*1362*/ 	.byte	0xff
	.zero		1


	//   ....[40]....
        /*1364*/ 	.word	0x00009ca0
        /*1368*/ 	.word	0x00000000
        /*136c*/ 	.word	0x00000378
        /*1370*/ 	.short	0x010a
        /*1372*/ 	.byte	0xff
	.zero		1


	//   ....[41]....
        /*1374*/ 	.word	0x00009d00
        /*1378*/ 	.word	0x00000003
        /*137c*/ 	.word	0x00000368
        /*1380*/ 	.short	0x010a
        /*1382*/ 	.byte	0xff
	.zero		1


	//   ....[42]....
        /*1384*/ 	.word	0x00009d50
        /*1388*/ 	.word	0x00000000
        /*138c*/ 	.word	0x00000380
        /*1390*/ 	.short	0x010a
        /*1392*/ 	.byte	0xff
	.zero		1


	//   ....[43]....
        /*1394*/ 	.word	0x00009db0
        /*1398*/ 	.word	0x00000000
        /*139c*/ 	.word	0x00000360
        /*13a0*/ 	.short	0x010a
        /*13a2*/ 	.byte	0xff
	.zero		1


	//   ....[44]....
        /*13a4*/ 	.word	0x00009e00
        /*13a8*/ 	.word	0x0000005c
        /*13ac*/ 	.word	0x000003a0
        /*13b0*/ 	.short	0x010a
        /*13b2*/ 	.byte	0xff
	.zero		1


	//----- nvinfo : EIATTR_NUM_MBARRIERS
	.align		4
.L_47:
        /*13b4*/ 	.byte	0x03, 0x38
        /*13b6*/ 	.short	0x0080


	//----- nvinfo : EIATTR_EXIT_INSTR_OFFSETS
	.align		4
        /*13b8*/ 	.byte	0x04, 0x1c
        /*13ba*/ 	.short	(.L_49 - .L_48)


	//   ....[0]....
.L_48:
        /*13bc*/ 	.word	0x00004710


	//   ....[1]....
        /*13c0*/ 	.word	0x00004c00


	//   ....[2]....
        /*13c4*/ 	.word	0x00004c60


	//   ....[3]....
        /*13c8*/ 	.word	0x00005a70


	//   ....[4]....
        /*13cc*/ 	.word	0x000065a0


	//   ....[5]....
        /*13d0*/ 	.word	0x000065e0


	//   ....[6]....
        /*13d4*/ 	.word	0x00008300


	//----- nvinfo : EIATTR_MAX_THREADS
	.align		4
.L_49:
        /*13d8*/ 	.byte	0x04, 0x05
        /*13da*/ 	.short	(.L_51 - .L_50)
.L_50:
        /*13dc*/ 	.word	0x00000100
        /*13e0*/ 	.word	0x00000001
        /*13e4*/ 	.word	0x00000001


	//----- nvinfo : EIATTR_CRS_STACK_SIZE
	.align		4
.L_51:
        /*13e8*/ 	.byte	0x04, 0x1e
        /*13ea*/ 	.short	(.L_53 - .L_52)
.L_52:
        /*13ec*/ 	.word	0x00000000


	//----- nvinfo : EIATTR_CBANK_PARAM_SIZE
	.align		4
.L_53:
        /*13f0*/ 	.byte	0x03, 0x19
        /*13f2*/ 	.short	0x0800


	//----- nvinfo : EIATTR_PARAM_CBANK
	.align		4
        /*13f4*/ 	.byte	0x04, 0x0a
        /*13f6*/ 	.short	(.L_55 - .L_54)
	.align		4
.L_54:
        /*13f8*/ 	.word	index@(.nv.constant0._ZN7cutlass13device_kernelINS_4gemm6kernel13GemmUniversalIN4cute5tupleIJiiiiEEENS1_10collective13CollectiveMmaINS1_35MainloopSm100TmaUmmaWarpSpecializedILi54ELi2ELi4ENS5_IJNS4_1CILi1EEESB_SB_EEEEENS5_IJNSA_ILi64EEESE_NSA_ILi32EEEEEEaNS5_IJlSB_lEEEaSH_NS4_8TiledMMAINS4_8MMA_AtomIJNS4_15SM100_MMA_S8_SSIaaiLi64ELi64ELNS4_4UMMA5MajorE0ELSM_0ELNSL_8SaturateE0EEEEEENS4_6LayoutISC_NS5_IJNSA_ILi0EEESR_SR_EEEEENS5_IJNS4_10UnderscoreESU_SU_EEEEENS4_13SM90_TMA_LOADENS4_14ComposedLayoutINS4_7SwizzleILi1ELi4ELi3EEENS4_18smem_ptr_flag_bitsILi8EEENSQ_INS5_IJNSA_ILi8EEESF_EEENS5_IJSF_SB_EEEEEEEvNS4_8identityESX_S17_vS18_EENS_8epilogue10collective18CollectiveEpilogueINS1A_23Sm100TmaWarpSpecializedILi1ELi1ELi32ELb0ELb0EEEJSG_NS5_IJNSQ_ISE_SB_EES1F_EEEaSH_aSH_NS1A_6fusion15FusionCallbacksIS1E_NS1H_17LinearCombinationIaiaiLNS_15FloatRoundStyleE2EEESG_S1G_JEEENS4_5SM1004TMEM4LOAD26SM100_TMEM_LOAD_16dp32b32xESX_NSY_INSZ_ILi2ELi4ELi3EEES12_NSQ_INS5_IJS13_SE_EEENS5_IJSE_SB_EEEEEEENS4_39AutoVectorizingCopyWithAssumedAlignmentILi128EEENS4_14SM90_TMA_STOREES1V_S1X_S1X_EEEvvEEEEvNT_6ParamsE)
        /*13fc*/ 	.short	0x0380
        /*13fe*/ 	.short	0x0800


	//----- nvinfo : EIATTR_SW_WAR
	.align		4
.L_55:
        /*1400*/ 	.byte	0x04, 0x36
        /*1402*/ 	.short	(.L_57 - .L_56)
.L_56:
        /*1404*/ 	.word	0x00000008
.L_57:


//--------------------- .nv.callgraph             --------------------------
	.section	.nv.callgraph,"",@"SHT_CUDA_CALLGRAPH"
	.align	4
	.sectionentsize	8
	.align		4
        /*0000*/ 	.word	0x00000000
	.align		4
        /*0004*/ 	.word	0xffffffff
	.align		4
        /*0008*/ 	.word	index@(_ZN7cutlass13device_kernelINS_4gemm6kernel13GemmUniversalIN4cute5tupleIJiiiiEEENS1_10collective13CollectiveMmaINS1_35MainloopSm100TmaUmmaWarpSpecializedILi54ELi2ELi4ENS5_IJNS4_1CILi1EEESB_SB_EEEEENS5_IJNSA_ILi64EEESE_NSA_ILi32EEEEEEaNS5_IJlSB_lEEEaSH_NS4_8TiledMMAINS4_8MMA_AtomIJNS4_15SM100_MMA_S8_SSIaaiLi64ELi64ELNS4_4UMMA5MajorE0ELSM_0ELNSL_8SaturateE0EEEEEENS4_6LayoutISC_NS5_IJNSA_ILi0EEESR_SR_EEEEENS5_IJNS4_10UnderscoreESU_SU_EEEEENS4_13SM90_TMA_LOADENS4_14ComposedLayoutINS4_7SwizzleILi1ELi4ELi3EEENS4_18smem_ptr_flag_bitsILi8EEENSQ_INS5_IJNSA_ILi8EEESF_EEENS5_IJSF_SB_EEEEEEEvNS4_8identityESX_S17_vS18_EENS_8epilogue10collective18CollectiveEpilogueINS1A_23Sm100TmaWarpSpecializedILi1ELi1ELi32ELb0ELb0EEEJSG_NS5_IJNSQ_ISE_SB_EES1F_EEEaSH_aSH_NS1A_6fusion15FusionCallbacksIS1E_NS1H_17LinearCombinationIaiaiLNS_15FloatRoundStyleE2EEESG_S1G_JEEENS4_5SM1004TMEM4LOAD26SM100_TMEM_LOAD_16dp32b32xESX_NSY_INSZ_ILi2ELi4ELi3EEES12_NSQ_INS5_IJS13_SE_EEENS5_IJSE_SB_EEEEEEENS4_39AutoVectorizingCopyWithAssumedAlignmentILi128EEENS4_14SM90_TMA_STOREES1V_S1X_S1X_EEEvvEEEEvNT_6ParamsE)
	.align		4
        /*000c*/ 	.word	index@(__assertfail)
	.align		4
        /*0010*/ 	.word	0x00000000
	.align		4
        /*0014*/ 	.word	0xfffffffe
	.align		4
        /*0018*/ 	.word	0x00000000
	.align		4
        /*001c*/ 	.word	0xfffffffd
	.align		4
        /*0020*/ 	.word	0x00000000
	.align		4
        /*0024*/ 	.word	0xfffffffc


//--------------------- .nv.constant4             --------------------------
	.section	.nv.constant4,"a",@progbits
	.align	8
	.align		8
.nv.constant4:
        /*0000*/ 	.dword	__assertfail
	.align		8
        /*0008*/ 	.dword	__unnamed_1
	.align		8
        /*0010*/ 	.dword	__unnamed_2
	.align		8
        /*0018*/ 	.dword	_ZN39_INTERNAL_41e7f381_4_k_cu_7f464d04_89184cuda3std3__45__cpo5beginE
	.align		8
        /*0020*/ 	.dword	_ZN39_INTERNAL_41e7f381_4_k_cu_7f464d04_89184cuda3std3__45__cpo3endE
	.align		8
        /*0028*/ 	.dword	_ZN39_INTERNAL_41e7f381_4_k_cu_7f464d04_89184cuda3std3__45__cpo6cbeginE
	.align		8
        /*0030*/ 	.dword	_ZN39_INTERNAL_41e7f381_4_k_cu_7f464d04_89184cuda3std3__45__cpo4cendE
	.align		8
        /*0038*/ 	.dword	_ZN39_INTERNAL_41e7f381_4_k_cu_7f464d04_89184cuda3std3__441_GLOBAL__N__41e7f381_4_k_cu_7f464d04_89186ignoreE
	.align		8
        /*0040*/ 	.dword	_ZN39_INTERNAL_41e7f381_4_k_cu_7f464d04_89184cuda3std3__419piecewise_constructE
	.align		8
        /*0048*/ 	.dword	_ZN39_INTERNAL_41e7f381_4_k_cu_7f464d04_89184cuda3std3__48in_placeE
	.align		8
        /*0050*/ 	.dword	_ZN39_INTERNAL_41e7f381_4_k_cu_7f464d04_89184cuda3std6ranges3__45__cpo4swapE
	.align		8
        /*0058*/ 	.dword	_ZN39_INTERNAL_41e7f381_4_k_cu_7f464d04_89184cuda3std6ranges3__45__cpo9iter_moveE
	.align		8
        /*0060*/ 	.dword	_ZN39_INTERNAL_41e7f381_4_k_cu_7f464d04_89184cute7productE
	.align		8
        /*0068*/ 	.dword	_ZN39_INTERNAL_41e7f381_4_k_cu_7f464d04_89184cute1_E
	.align		8
        /*0070*/ 	.dword	$str$25
	.align		8
        /*0078*/ 	.dword	$str$26
	.align		8
        /*0080*/ 	.dword	$str$27
	.align		8
        /*0088*/ 	.dword	$str$28


//--------------------- .text._ZN7cutlass13device_kernelINS_4gemm6kernel13GemmUniversalIN4cute5tupleIJiiiiEEENS1_10collective13CollectiveMmaINS1_35MainloopSm100TmaUmmaWarpSpecializedILi54ELi2ELi4ENS5_IJNS4_1CILi1EEESB_SB_EEEEENS5_IJNSA_ILi64EEESE_NSA_ILi32EEEEEEaNS5_IJlSB_lEEEaSH_NS4_8TiledMMAINS4_8MMA_AtomIJNS4_15SM100_MMA_S8_SSIaaiLi64ELi64ELNS4_4UMMA5MajorE0ELSM_0ELNSL_8SaturateE0EEEEEENS4_6LayoutISC_NS5_IJNSA_ILi0EEESR_SR_EEEEENS5_IJNS4_10UnderscoreESU_SU_EEEEENS4_13SM90_TMA_LOADENS4_14ComposedLayoutINS4_7SwizzleILi1ELi4ELi3EEENS4_18smem_ptr_flag_bitsILi8EEENSQ_INS5_IJNSA_ILi8EEESF_EEENS5_IJSF_SB_EEEEEEEvNS4_8identityESX_S17_vS18_EENS_8epilogue10collective18CollectiveEpilogueINS1A_23Sm100TmaWarpSpecializedILi1ELi1ELi32ELb0ELb0EEEJSG_NS5_IJNSQ_ISE_SB_EES1F_EEEaSH_aSH_NS1A_6fusion15FusionCallbacksIS1E_NS1H_17LinearCombinationIaiaiLNS_15FloatRoundStyleE2EEESG_S1G_JEEENS4_5SM1004TMEM4LOAD26SM100_TMEM_LOAD_16dp32b32xESX_NSY_INSZ_ILi2ELi4ELi3EEES12_NSQ_INS5_IJS13_SE_EEENS5_IJSE_SB_EEEEEEENS4_39AutoVectorizingCopyWithAssumedAlignmentILi128EEENS4_14SM90_TMA_STOREES1V_S1X_S1X_EEEvvEEEEvNT_6ParamsE --------------------------
	.section	.text._ZN7cutlass13device_kernelINS_4gemm6kernel13GemmUniversalIN4cute5tupleIJiiiiEEENS1_10collective13CollectiveMmaINS1_35MainloopSm100TmaUmmaWarpSpecializedILi54ELi2ELi4ENS5_IJNS4_1CILi1EEESB_SB_EEEEENS5_IJNSA_ILi64EEESE_NSA_ILi32EEEEEEaNS5_IJlSB_lEEEaSH_NS4_8TiledMMAINS4_8MMA_AtomIJNS4_15SM100_MMA_S8_SSIaaiLi64ELi64ELNS4_4UMMA5MajorE0ELSM_0ELNSL_8SaturateE0EEEEEENS4_6LayoutISC_NS5_IJNSA_ILi0EEESR_SR_EEEEENS5_IJNS4_10UnderscoreESU_SU_EEEEENS4_13SM90_TMA_LOADENS4_14ComposedLayoutINS4_7SwizzleILi1ELi4ELi3EEENS4_18smem_ptr_flag_bitsILi8EEENSQ_INS5_IJNSA_ILi8EEESF_EEENS5_IJSF_SB_EEEEEEEvNS4_8identityESX_S17_vS18_EENS_8epilogue10collective18CollectiveEpilogueINS1A_23Sm100TmaWarpSpecializedILi1ELi1ELi32ELb0ELb0EEEJSG_NS5_IJNSQ_ISE_SB_EES1F_EEEaSH_aSH_NS1A_6fusion15FusionCallbacksIS1E_NS1H_17LinearCombinationIaiaiLNS_15FloatRoundStyleE2EEESG_S1G_JEEENS4_5SM1004TMEM4LOAD26SM100_TMEM_LOAD_16dp32b32xESX_NSY_INSZ_ILi2ELi4ELi3EEES12_NSQ_INS5_IJS13_SE_EEENS5_IJSE_SB_EEEEEEENS4_39AutoVectorizingCopyWithAssumedAlignmentILi128EEENS4_14SM90_TMA_STOREES1V_S1X_S1X_EEEvvEEEEvNT_6ParamsE,"ax",@progbits
	.align	128
.text._ZN7cutlass13device_kernelINS_4gemm6kernel13GemmUniversalIN4cute5tupleIJiiiiEEENS1_10collective13CollectiveMmaINS1_35MainloopSm100TmaUmmaWarpSpecializedILi54ELi2ELi4ENS5_IJNS4_1CILi1EEESB_SB_EEEEENS5_IJNSA_ILi64EEESE_NSA_ILi32EEEEEEaNS5_IJlSB_lEEEaSH_NS4_8TiledMMAINS4_8MMA_AtomIJNS4_15SM100_MMA_S8_SSIaaiLi64ELi64ELNS4_4UMMA5MajorE0ELSM_0ELNSL_8SaturateE0EEEEEENS4_6LayoutISC_NS5_IJNSA_ILi0EEESR_SR_EEEEENS5_IJNS4_10UnderscoreESU_SU_EEEEENS4_13SM90_TMA_LOADENS4_14ComposedLayoutINS4_7SwizzleILi1ELi4ELi3EEENS4_18smem_ptr_flag_bitsILi8EEENSQ_INS5_IJNSA_ILi8EEESF_EEENS5_IJSF_SB_EEEEEEEvNS4_8identityESX_S17_vS18_EENS_8epilogue10collective18CollectiveEpilogueINS1A_23Sm100TmaWarpSpecializedILi1ELi1ELi32ELb0ELb0EEEJSG_NS5_IJNSQ_ISE_SB_EES1F_EEEaSH_aSH_NS1A_6fusion15FusionCallbacksIS1E_NS1H_17LinearCombinationIaiaiLNS_15FloatRoundStyleE2EEESG_S1G_JEEENS4_5SM1004TMEM4LOAD26SM100_TMEM_LOAD_16dp32b32xESX_NSY_INSZ_ILi2ELi4ELi3EEES12_NSQ_INS5_IJS13_SE_EEENS5_IJSE_SB_EEEEEEENS4_39AutoVectorizingCopyWithAssumedAlignmentILi128EEENS4_14SM90_TMA_STOREES1V_S1X_S1X_EEEvvEEEEvNT_6ParamsE:
        .type           _ZN7cutlass13device_kernelINS_4gemm6kernel13GemmUniversalIN4cute5tupleIJiiiiEEENS1_10collective13CollectiveMmaINS1_35MainloopSm100TmaUmmaWarpSpecializedILi54ELi2ELi4ENS5_IJNS4_1CILi1EEESB_SB_EEEEENS5_IJNSA_ILi64EEESE_NSA_ILi32EEEEEEaNS5_IJlSB_lEEEaSH_NS4_8TiledMMAINS4_8MMA_AtomIJNS4_15SM100_MMA_S8_SSIaaiLi64ELi64ELNS4_4UMMA5MajorE0ELSM_0ELNSL_8SaturateE0EEEEEENS4_6LayoutISC_NS5_IJNSA_ILi0EEESR_SR_EEEEENS5_IJNS4_10UnderscoreESU_SU_EEEEENS4_13SM90_TMA_LOADENS4_14ComposedLayoutINS4_7SwizzleILi1ELi4ELi3EEENS4_18smem_ptr_flag_bitsILi8EEENSQ_INS5_IJNSA_ILi8EEESF_EEENS5_IJSF_SB_EEEEEEEvNS4_8identityESX_S17_vS18_EENS_8epilogue10collective18CollectiveEpilogueINS1A_23Sm100TmaWarpSpecializedILi1ELi1ELi32ELb0ELb0EEEJSG_NS5_IJNSQ_ISE_SB_EES1F_EEEaSH_aSH_NS1A_6fusion15FusionCallbacksIS1E_NS1H_17LinearCombinationIaiaiLNS_15FloatRoundStyleE2EEESG_S1G_JEEENS4_5SM1004TMEM4LOAD26SM100_TMEM_LOAD_16dp32b32xESX_NSY_INSZ_ILi2ELi4ELi3EEES12_NSQ_INS5_IJS13_SE_EEENS5_IJSE_SB_EEEEEEENS4_39AutoVectorizingCopyWithAssumedAlignmentILi128EEENS4_14SM90_TMA_STOREES1V_S1X_S1X_EEEvvEEEEvNT_6ParamsE,@function
        .size           _ZN7cutlass13device_kernelINS_4gemm6kernel13GemmUniversalIN4cute5tupleIJiiiiEEENS1_10collective13CollectiveMmaINS1_35MainloopSm100TmaUmmaWarpSpecializedILi54ELi2ELi4ENS5_IJNS4_1CILi1EEESB_SB_EEEEENS5_IJNSA_ILi64EEESE_NSA_ILi32EEEEEEaNS5_IJlSB_lEEEaSH_NS4_8TiledMMAINS4_8MMA_AtomIJNS4_15SM100_MMA_S8_SSIaaiLi64ELi64ELNS4_4UMMA5MajorE0ELSM_0ELNSL_8SaturateE0EEEEEENS4_6LayoutISC_NS5_IJNSA_ILi0EEESR_SR_EEEEENS5_IJNS4_10UnderscoreESU_SU_EEEEENS4_13SM90_TMA_LOADENS4_14ComposedLayoutINS4_7SwizzleILi1ELi4ELi3EEENS4_18smem_ptr_flag_bitsILi8EEENSQ_INS5_IJNSA_ILi8EEESF_EEENS5_IJSF_SB_EEEEEEEvNS4_8identityESX_S17_vS18_EENS_8epilogue10collective18CollectiveEpilogueINS1A_23Sm100TmaWarpSpecializedILi1ELi1ELi32ELb0ELb0EEEJSG_NS5_IJNSQ_ISE_SB_EES1F_EEEaSH_aSH_NS1A_6fusion15FusionCallbacksIS1E_NS1H_17LinearCombinationIaiaiLNS_15FloatRoundStyleE2EEESG_S1G_JEEENS4_5SM1004TMEM4LOAD26SM100_TMEM_LOAD_16dp32b32xESX_NSY_INSZ_ILi2ELi4ELi3EEES12_NSQ_INS5_IJS13_SE_EEENS5_IJSE_SB_EEEEEEENS4_39AutoVectorizingCopyWithAssumedAlignmentILi128EEENS4_14SM90_TMA_STOREES1V_S1X_S1X_EEEvvEEEEvNT_6ParamsE,(.L_x_279 - _ZN7cutlass13device_kernelINS_4gemm6kernel13GemmUniversalIN4cute5tupleIJiiiiEEENS1_10collective13CollectiveMmaINS1_35MainloopSm100TmaUmmaWarpSpecializedILi54ELi2ELi4ENS5_IJNS4_1CILi1EEESB_SB_EEEEENS5_IJNSA_ILi64EEESE_NSA_ILi32EEEEEEaNS5_IJlSB_lEEEaSH_NS4_8TiledMMAINS4_8MMA_AtomIJNS4_15SM100_MMA_S8_SSIaaiLi64ELi64ELNS4_4UMMA5MajorE0ELSM_0ELNSL_8SaturateE0EEEEEENS4_6LayoutISC_NS5_IJNSA_ILi0EEESR_SR_EEEEENS5_IJNS4_10UnderscoreESU_SU_EEEEENS4_13SM90_TMA_LOADENS4_14ComposedLayoutINS4_7SwizzleILi1ELi4ELi3EEENS4_18smem_ptr_flag_bitsILi8EEENSQ_INS5_IJNSA_ILi8EEESF_EEENS5_IJSF_SB_EEEEEEEvNS4_8identityESX_S17_vS18_EENS_8epilogue10collective18CollectiveEpilogueINS1A_23Sm100TmaWarpSpecializedILi1ELi1ELi32ELb0ELb0EEEJSG_NS5_IJNSQ_ISE_SB_EES1F_EEEaSH_aSH_NS1A_6fusion15FusionCallbacksIS1E_NS1H_17LinearCombinationIaiaiLNS_15FloatRoundStyleE2EEESG_S1G_JEEENS4_5SM1004TMEM4LOAD26SM100_TMEM_LOAD_16dp32b32xESX_NSY_INSZ_ILi2ELi4ELi3EEES12_NSQ_INS5_IJS13_SE_EEENS5_IJSE_SB_EEEEEEENS4_39AutoVectorizingCopyWithAssumedAlignmentILi128EEENS4_14SM90_TMA_STOREES1V_S1X_S1X_EEEvvEEEEvNT_6ParamsE)
        .other          _ZN7cutlass13device_kernelINS_4gemm6kernel13GemmUniversalIN4cute5tupleIJiiiiEEENS1_10collective13CollectiveMmaINS1_35MainloopSm100TmaUmmaWarpSpecializedILi54ELi2ELi4ENS5_IJNS4_1CILi1EEESB_SB_EEEEENS5_IJNSA_ILi64EEESE_NSA_ILi32EEEEEEaNS5_IJlSB_lEEEaSH_NS4_8TiledMMAINS4_8MMA_AtomIJNS4_15SM100_MMA_S8_SSIaaiLi64ELi64ELNS4_4UMMA5MajorE0ELSM_0ELNSL_8SaturateE0EEEEEENS4_6LayoutISC_NS5_IJNSA_ILi0EEESR_SR_EEEEENS5_IJNS4_10UnderscoreESU_SU_EEEEENS4_13SM90_TMA_LOADENS4_14ComposedLayoutINS4_7SwizzleILi1ELi4ELi3EEENS4_18smem_ptr_flag_bitsILi8EEENSQ_INS5_IJNSA_ILi8EEESF_EEENS5_IJSF_SB_EEEEEEEvNS4_8identityESX_S17_vS18_EENS_8epilogue10collective18CollectiveEpilogueINS1A_23Sm100TmaWarpSpecializedILi1ELi1ELi32ELb0ELb0EEEJSG_NS5_IJNSQ_ISE_SB_EES1F_EEEaSH_aSH_NS1A_6fusion15FusionCallbacksIS1E_NS1H_17LinearCombinationIaiaiLNS_15FloatRoundStyleE2EEESG_S1G_JEEENS4_5SM1004TMEM4LOAD26SM100_TMEM_LOAD_16dp32b32xESX_NSY_INSZ_ILi2ELi4ELi3EEES12_NSQ_INS5_IJS13_SE_EEENS5_IJSE_SB_EEEEEEENS4_39AutoVectorizingCopyWithAssumedAlignmentILi128EEENS4_14SM90_TMA_STOREES1V_S1X_S1X_EEEvvEEEEvNT_6ParamsE,@"STO_CUDA_ENTRY STV_DEFAULT"
_ZN7cutlass13device_kernelINS_4gemm6kernel13GemmUniversalIN4cute5tupleIJiiiiEEENS1_10collective13CollectiveMmaINS1_35MainloopSm100TmaUmmaWarpSpecializedILi54ELi2ELi4ENS5_IJNS4_1CILi1EEESB_SB_EEEEENS5_IJNSA_ILi64EEESE_NSA_ILi32EEEEEEaNS5_IJlSB_lEEEaSH_NS4_8TiledMMAINS4_8MMA_AtomIJNS4_15SM100_MMA_S8_SSIaaiLi64ELi64ELNS4_4UMMA5MajorE0ELSM_0ELNSL_8SaturateE0EEEEEENS4_6LayoutISC_NS5_IJNSA_ILi0EEESR_SR_EEEEENS5_IJNS4_10UnderscoreESU_SU_EEEEENS4_13SM90_TMA_LOADENS4_14ComposedLayoutINS4_7SwizzleILi1ELi4ELi3EEENS4_18smem_ptr_flag_bitsILi8EEENSQ_INS5_IJNSA_ILi8EEESF_EEENS5_IJSF_SB_EEEEEEEvNS4_8identityESX_S17_vS18_EENS_8epilogue10collective18CollectiveEpilogueINS1A_23Sm100TmaWarpSpecializedILi1ELi1ELi32ELb0ELb0EEEJSG_NS5_IJNSQ_ISE_SB_EES1F_EEEaSH_aSH_NS1A_6fusion15FusionCallbacksIS1E_NS1H_17LinearCombinationIaiaiLNS_15FloatRoundStyleE2EEESG_S1G_JEEENS4_5SM1004TMEM4LOAD26SM100_TMEM_LOAD_16dp32b32xESX_NSY_INSZ_ILi2ELi4ELi3EEES12_NSQ_INS5_IJS13_SE_EEENS5_IJSE_SB_EEEEEEENS4_39AutoVectorizingCopyWithAssumedAlignmentILi128EEENS4_14SM90_TMA_STOREES1V_S1X_S1X_EEEvvEEEEvNT_6ParamsE:
[----:B------:R-:W1:Y:S01]  /*0000*/  LDC R1, c[0x0][0x37c] ;  /* 0x0000df00ff017b82 */ /* 0x000e620000000800 */
[----:B------:R-:W2:Y:S01]  /*0010*/  S2R R103, SR_TID.X ;  /* 0x0000000000677919 */ /* 0x000ea20000002100 */
[----:B------:R-:W3:Y:S01]  /*0020*/  LDCU.64 UR4, c[0x0][0x890] ;  /* 0x00011200ff0477ac */ /* 0x000ee20008000a00 */
[----:B------:R-:W-:Y:S02]  /*0030*/  PRMT R98, RZ, 0x7610, R98 ;  /* 0x00007610ff627816 */ /* 0x000fe40000000062 */
[----:B------:R-:W-:Y:S01]  /*0040*/  ELECT P5, URZ, PT ;  /* 0x0000000000ff782f */ /* 0x000fe200038a0000 */
[----:B------:R-:W4:Y:S01]  /*0050*/  LDCU.64 UR40, c[0x0][0x358] ;  /* 0x00006b00ff2877ac */ /* 0x000f220008000a00 */
[----:B---3--:R-:W-:-:S04]  /*0060*/  UISETP.NE.U32.AND UP0, UPT, UR4, URZ, UPT ;  /* 0x000000ff0400728c */ /* 0x008fc8000bf05070 */
[----:B------:R-:W-:Y:S01]  /*0070*/  UISETP.NE.AND.EX UP0, UPT, UR5, URZ, UPT, UP0 ;  /* 0x000000ff0500728c */ /* 0x000fe2000bf05300 */
[----:B--2---:R-:W-:-:S05]  /*0080*/  SHF.R.U32.HI R106, RZ, 0x5, R103 ;  /* 0x00000005ff6a7819 */ /* 0x004fca0000011667 */
[----:B------:R-:W2:Y:S02]  /*0090*/  SHFL.IDX PT, R0, R106, RZ, 0x1f ;  /* 0x00001fff6a007589 */ /* 0x000ea400000e0000 */
[----:B--2---:R-:W-:Y:S01]  /*00a0*/  R2UR UR8, R0 ;  /* 0x00000000000872ca */ /* 0x004fe200000e0000 */
[----:B-1--4-:R-:W-:-:S14]  /*00b0*/  BRA.U UP0, `(.L_x_0) ;  /* 0x00000001002c7547 */ /* 0x012fdc000b800000 */
[----:B------:R-:W1:Y:S02]  /*00c0*/  LDCU.64 UR6, c[0x0][0x888] ;  /* 0x00011100ff0677ac */ /* 0x000e640008000a00 */
[----:B-1----:R-:W-:-:S04]  /*00d0*/  UISETP.NE.U32.AND UP0, UPT, UR6, URZ, UPT ;  /* 0x000000ff0600728c */ /* 0x002fc8000bf05070 */
[----:B------:R-:W-:-:S09]  /*00e0*/  UISETP.NE.AND.EX UP0, UPT, UR7, URZ, UPT, UP0 ;  /* 0x000000ff0700728c */ /* 0x000fd2000bf05300 */
[----:B------:R-:W-:Y:S05]  /*00f0*/  BRA.U !UP0, `(.L_x_1) ;  /* 0x0000000108107547 */ /* 0x000fea000b800000 */
[----:B------:R-:W1:Y:S02]  /*0100*/  LDC.64 R48, c[0x0][0x888] ;  /* 0x00022200ff307b82 */ /* 0x000e640000000a00 */
[----:B-1----:R1:W5:Y:S01]  /*0110*/  LDG.E R48, desc[UR40][R48.64] ;  /* 0x0000002830307981 */ /* 0x002362000c1e1900 */
[----:B------:R-:W-:Y:S01]  /*0120*/  HFMA2 R98, -RZ, RZ, 0, 5.9604644775390625e-08 ;  /* 0x00000001ff627431 */ /* 0x000fe200000001ff */
[----:B------:R-:W-:Y:S05]  /*0130*/  BRA `(.L_x_0) ;  /* 0x00000000000c7947 */ /* 0x000fea0003800000 */
.L_x_1:
[----:B------:R-:W1:Y:S01]  /*0140*/  LDCU UR6, c[0x0][0x880] ;  /* 0x00011000ff0677ac */ /* 0x000e620008000800 */
[----:B------:R-:W-:Y:S01]  /*0150*/  HFMA2 R98, -RZ, RZ, 0, 5.9604644775390625e-08 ;  /* 0x00000001ff627431 */ /* 0x000fe200000001ff */
[----:B-1----:R-:W-:-:S07]  /*0160*/  MOV R48, UR6 ;  /* 0x0000000600307c02 */ /* 0x002fce0008000f00 */
.L_x_0:
[----:B------:R-:W2:Y:S02]  /*0170*/  LDCU.64 UR6, c[0x0][0x8b0] ;  /* 0x00011600ff0677ac */ /* 0x000ea40008000a00 */
[----:B--2---:R-:W-:-:S04]  /*0180*/  UISETP.NE.U32.AND UP0, UPT, UR6, URZ, UPT ;  /* 0x000000ff0600728c */ /* 0x004fc8000bf05070 */
[----:B------:R-:W-:-:S09]  /*0190*/  UISETP.NE.AND.EX UP0, UPT, UR7, URZ, UPT, UP0 ;  /* 0x000000ff0700728c */ /* 0x000fd2000bf05300 */
[----:B------:R-:W-:Y:S05]  /*01a0*/  BRA.U UP0, `(.L_x_2) ;  /* 0x0000000100247547 */ /* 0x000fea000b800000 */
[----:B------:R-:W2:Y:S02]  /*01b0*/  LDCU.64 UR6, c[0x0][0x8a8] ;  /* 0x00011500ff0677ac */ /* 0x000ea40008000a00 */
[----:B--2---:R-:W-:-:S04]  /*01c0*/  UISETP.NE.U32.AND UP0, UPT, UR6, URZ, UPT ;  /* 0x000000ff0600728c */ /* 0x004fc8000bf05070 */
[----:B------:R-:W-:-:S09]  /*01d0*/  UISETP.NE.AND.EX UP0, UPT, UR7, URZ, UPT, UP0 ;  /* 0x000000ff0700728c */ /* 0x000fd2000bf05300 */
[----:B------:R-:W-:Y:S05]  /*01e0*/  BRA.U !UP0, `(.L_x_3) ;  /* 0x00000001080c7547 */ /* 0x000fea000b800000 */
[----:B------:R-:W2:Y:S02]  /*01f0*/  LDC.64 R2, c[0x0][0x8a8] ;  /* 0x00022a00ff027b82 */ /* 0x000ea40000000a00 */
[----:B--2---:R2:W5:Y:S01]  /*0200*/  LDG.E R47, desc[UR40][R2.64] ;  /* 0x00000028022f7981 */ /* 0x004562000c1e1900 */
[----:B------:R-:W-:Y:S05]  /*0210*/  BRA `(.L_x_2) ;  /* 0x0000000000087947 */ /* 0x000fea0003800000 */
.L_x_3:
[----:B------:R-:W2:Y:S02]  /*0220*/  LDCU UR6, c[0x0][0x8a0] ;  /* 0x00011400ff0677ac */ /* 0x000ea40008000800 */
[----:B--2---:R-:W-:Y:S02]  /*0230*/  MOV R47, UR6 ;  /* 0x00000006002f7c02 */ /* 0x004fe40008000f00 */
.L_x_2:
[----:B------:R-:W-:Y:S01]  /*0240*/  IMAD.U32 R0, RZ, RZ, UR8 ;  /* 0x00000008ff007e24 */ /* 0x000fe2000f8e00ff */
[----:B------:R-:W-:Y:S04]  /*0250*/  BSSY.RECONVERGENT B0, `(.L_x_4) ;  /* 0x000000c000007945 */ /* 0x000fe80003800200 */
[C---:B------:R-:W-:Y:S02]  /*0260*/  ISETP.NE.OR P1, PT, R0.reuse, 0x1, !P5 ;  /* 0x000000010000780c */ /* 0x040fe40006f25670 */
[----:B------:R-:W-:-:S11]  /*0270*/  ISETP.NE.OR P0, PT, R0, 0x3, !P5 ;  /* 0x000000030000780c */ /* 0x000fd60006f05670 */
[----:B------:R-:W-:Y:S05]  /*0280*/  @P1 BRA `(.L_x_5) ;  /* 0x0000000000201947 */ /* 0x000fea0003800000 */
[----:B------:R-:W3:Y:S02]  /*0290*/  LDCU.64 UR6, c[0x0][0x348] ;  /* 0x00006900ff0677ac */ /* 0x000ee40008000a00 */
[----:B---3--:R-:W-:Y:S02]  /*02a0*/  UIADD3 UR10, UP1, UPT, UR6, 0x80, URZ ;  /* 0x00000080060a7890 */ /* 0x008fe4000ff3e0ff */
[----:B------:R-:W-:Y:S02]  /*02b0*/  UIADD3 UR6, UP0, UPT, UR6, 0x180, URZ ;  /* 0x0000018006067890 */ /* 0x000fe4000ff1e0ff */
[----:B------:R-:W-:Y:S02]  /*02c0*/  UIADD3.X UR11, UPT, UPT, URZ, UR7, URZ, UP1, !UPT ;  /* 0x00000007ff0b7290 */ /* 0x000fe40008ffe4ff */
[----:B------:R-:W-:-:S07]  /*02d0*/  UIADD3.X UR7, UPT, UPT, URZ, UR7, URZ, UP0, !UPT ;  /* 0x00000007ff077290 */ /* 0x000fce00087fe4ff */
[----:B------:R3:W-:Y:S02]  /*02e0*/  UTMACCTL.PF [UR10] ;  /* 0x000000000a0079b9 */ /* 0x0007e40008040000 */
[----:B------:R3:W-:Y:S02]  /*02f0*/  UTMACCTL.PF [UR6] ;  /* 0x00000000060079b9 */ /* 0x0007e40008040000 */
[----:B---3--:R-:W-:Y:S01]  /*0300*/  NOP ;  /* 0x0000000000007918 */ /* 0x008fe20000000000 */
.L_x_5:
[----:B------:R-:W-:Y:S05]  /*0310*/  BSYNC.RECONVERGENT B0 ;  /* 0x0000000000007941 */ /* 0x000fea0003800200 */
.L_x_4:
[----:B------:R-:W-:Y:S04]  /*0320*/  BSSY.RECONVERGENT B0, `(.L_x_6) ;  /* 0x000000a000007945 */ /* 0x000fe80003800200 */
        /* <DEDUP_REMOVED lines=9> */
.L_x_7:
[----:B------:R-:W-:Y:S05]  /*03c0*/  BSYNC.RECONVERGENT B0 ;  /* 0x0000000000007941 */ /* 0x000fea0003800200 */
.L_x_6:
[----:B------:R-:W3:Y:S01]  /*03d0*/  LDCU.64 UR6, c[0x0][0x888] ;  /* 0x00011100ff0677ac */ /* 0x000ee20008000a00 */
[----:B------:R-:W-:Y:S02]  /*03e0*/  UISETP.EQ.U32.AND UP1, UPT, UR4, URZ, UPT ;  /* 0x000000ff0400728c */ /* 0x000fe4000bf22070 */
[----:B------:R-:W-:Y:S02]  /*03f0*/  UPLOP3.LUT UP2, UPT, UPT, UPT, UPT, 0x80, 0x8 ;  /* 0x000000000008789c */ /* 0x000fe40003f4f070 */
[----:B---3--:R-:W-:-:S04]  /*0400*/  UISETP.NE.U32.AND UP0, UPT, UR6, URZ, UPT ;  /* 0x000000ff0600728c */ /* 0x008fc8000bf05070 */
[----:B------:R-:W-:-:S04]  /*0410*/  UISETP.NE.AND.EX UP0, UPT, UR7, URZ, UPT, UP0 ;  /* 0x000000ff0700728c */ /* 0x000fc8000bf05300 */
[----:B------:R-:W-:-:S04]  /*0420*/  UISETP.EQ.OR.EX UP3, UPT, UR5, URZ, !UP0, UP1 ;  /* 0x000000ff0500728c */ /* 0x000fc8000c762710 */
[----:B------:R-:W-:-:S05]  /*0430*/  UP2UR UR44, UPR, URZ, 0x8 ;  /* 0x00000008ff2c7883 */ /* 0x000fca0008000000 */
[----:B------:R-:W-:Y:S07]  /*0440*/  BRA.U !UP3, `(.L_x_8) ;  /* 0x000000010b207547 */ /* 0x000fee000b800000 */
[----:B-----5:R-:W-:Y:S01]  /*0450*/  R2UR UR6, R48 ;  /* 0x00000000300672ca */ /* 0x020fe200000e0000 */
[----:B------:R-:W-:Y:S02]  /*0460*/  UISETP.NE.U32.AND UP2, UPT, UR4, URZ, UPT ;  /* 0x000000ff0400728c */ /* 0x000fe4000bf45070 */
[----:B------:R-:W-:Y:S02]  /*0470*/  USEL UR4, URZ, 0xffffffff, UP0 ;  /* 0xffffffffff047887 */ /* 0x000fe40008000000 */
[----:B------:R-:W-:-:S08]  /*0480*/  UISETP.NE.AND.EX UP2, UPT, UR5, URZ, UPT, UP2 ;  /* 0x000000ff0500728c */ /* 0x000fd0000bf45320 */
[----:B------:R-:W-:-:S04]  /*0490*/  UISETP.NE.AND UP1, UPT, UR6, URZ, UPT ;  /* 0x000000ff0600728c */ /* 0x000fc8000bf25270 */
[----:B------:R-:W-:-:S04]  /*04a0*/  @!UP2 USEL UR4, URZ, 0xffffffff, UP1 ;  /* 0xffffffffff04a887 */ /* 0x000fc80008800000 */
[----:B------:R-:W-:-:S04]  /*04b0*/  ULOP3.LUT UR4, UR4, 0x1, URZ, 0xc0, !UPT ;  /* 0x0000000104047892 */ /* 0x000fc8000f8ec0ff */
[----:B------:R-:W-:-:S11]  /*04c0*/  UISETP.NE.U32.AND UP2, UPT, UR4, 0x1, UPT ;  /* 0x000000010400788c */ /* 0x000fd6000bf45070 */
.L_x_8:
[----:B--2---:R-:W2:Y:S01]  /*04d0*/  SHFL.IDX PT, R2, R106, RZ, 0x1f ;  /* 0x00001fff6a027589 */ /* 0x004ea200000e0000 */
[----:B------:R-:W-:-:S04]  /*04e0*/  UISETP.NE.AND UP1, UPT, UR8, 0x2, UPT ;  /* 0x000000020800788c */ /* 0x000fc8000bf25270 */
[----:B------:R-:W-:Y:S01]  /*04f0*/  USEL UR13, URZ, 0x1, UP1 ;  /* 0x00000001ff0d7887 */ /* 0x000fe20008800000 */
[----:B--2---:R-:W-:-:S13]  /*0500*/  ISETP.NE.AND P0, PT, R2, RZ, PT ;  /* 0x000000ff0200720c */ /* 0x004fda0003f05270 */
[----:B------:R-:W-:Y:S05]  /*0510*/  @P0 BRA `(.L_x_9) ;  /* 0x0000000400e40947 */ /* 0x000fea0003800000 */
[----:B------:R-:W-:Y:S01]  /*0520*/  ELECT P0, URZ, PT ;  /* 0x0000000000ff782f */ /* 0x000fe20003800000 */
[----:B------:R-:W-:-:S12]  /*0530*/  BSSY.RECONVERGENT B0, `(.L_x_9) ;  /* 0x0000077000007945 */ /* 0x000fd80003800200 */
[----:B------:R-:W-:Y:S05]  /*0540*/  @!P0 BRA `(.L_x_10) ;  /* 0x0000000400d48947 */ /* 0x000fea0003800000 */
[----:B------:R-:W2:Y:S01]  /*0550*/  S2UR UR5, SR_CgaCtaId ;  /* 0x00000000000579c3 */ /* 0x000ea20000008800 */
[----:B------:R-:W-:Y:S01]  /*0560*/  UMOV UR6, 0x400 ;  /* 0x0000040000067882 */ /* 0x000fe20000000000 */
[----:B------:R-:W-:Y:S01]  /*0570*/  UMOV UR4, 0x1 ;  /* 0x0000000100047882 */ /* 0x000fe20000000000 */
[----:B--2---:R-:W-:Y:S02]  /*0580*/  ULEA UR5, UR5, UR6, 0x18 ;  /* 0x0000000605057291 */ /* 0x004fe4000f8ec0ff */
[----:B------:R-:W-:-:S04]  /*0590*/  UIADD3 UR6, UPT, UPT, -UR4, 0x100000, URZ ;  /* 0x0010000004067890 */ /* 0x000fc8000fffe1ff */
[----:B------:R-:W-:Y:S02]  /*05a0*/  USHF.L.U32 UR7, UR6, 0xb, URZ ;  /* 0x0000000b06077899 */ /* 0x000fe400080006ff */
[----:B------:R-:W-:Y:S01]  /*05b0*/  USHF.L.U32 UR6, UR6, 0x1, URZ ;  /* 0x0000000106067899 */ /* 0x000fe200080006ff */
[----:B------:R-:W2:Y:S11]  /*05c0*/  FENCE.VIEW.ASYNC.S ;  /* 0x00000000000073c6 */ /* 0x000eb60000000000 */
[----:B--2---:R2:W3:Y:S01]  /*05d0*/  SYNCS.EXCH.64 URZ, [UR5], UR6 ;  /* 0x0000000605ff75b2 */ /* 0x0044e20008000100 */
[----:B------:R2:W4:Y:S01]  /*05e0*/  SYNCS.EXCH.64 URZ, [UR5+0x1b0], UR6 ;  /* 0x0001b00605ff75b2 */ /* 0x0005220008000100 */
[----:B------:R2:W1:Y:S01]  /*05f0*/  SYNCS.EXCH.64 URZ, [UR5+0x8], UR6 ;  /* 0x0000080605ff75b2 */ /* 0x0004620008000100 */
        /* <DEDUP_REMOVED lines=104> */
[----:B------:R2:W1:Y:S02]  /*0c80*/  SYNCS.EXCH.64 URZ, [UR5+0x358], UR6 ;  /* 0x0003580605ff75b2 */ /* 0x0004640008000100 */
[----:B--234-:R-:W-:Y:S01]  /*0c90*/  NOP ;  /* 0x0000000000007918 */ /* 0x01cfe20000000000 */
.L_x_10:
[----:B------:R-:W-:Y:S05]  /*0ca0*/  BSYNC.RECONVERGENT B0 ;  /* 0x0000000000007941 */ /* 0x000fea0003800200 */
.L_x_9:
[----:B------:R-:W2:Y:S01]  /*0cb0*/  SHFL.IDX PT, R2, R106, RZ, 0x1f ;  /* 0x00001fff6a027589 */ /* 0x000ea200000e0000 */
[----:B------:R-:W-:Y:S01]  /*0cc0*/  NOP ;  /* 0x0000000000007918 */ /* 0x000fe20000000000 */
[----:B--2---:R-:W-:-:S13]  /*0cd0*/  ISETP.NE.AND P0, PT, R2, 0x1, PT ;  /* 0x000000010200780c */ /* 0x004fda0003f05270 */
[----:B------:R-:W-:Y:S05]  /*0ce0*/  @P0 BRA `(.L_x_11) ;  /* 0x0000000000400947 */ /* 0x000fea0003800000 */
[----:B------:R-:W2:Y:S01]  /*0cf0*/  S2UR UR6, SR_CgaCtaId ;  /* 0x00000000000679c3 */ /* 0x000ea20000008800 */
[----:B------:R-:W-:Y:S01]  /*0d00*/  UMOV UR7, 0x400 ;  /* 0x0000040000077882 */ /* 0x000fe20000000000 */
[----:B------:R-:W-:Y:S01]  /*0d10*/  UMOV UR5, 0x20 ;  /* 0x0000002000057882 */ /* 0x000fe20000000000 */
[----:B------:R-:W-:Y:S01]  /*0d20*/  UMOV UR4, 0x80 ;  /* 0x0000008000047882 */ /* 0x000fe20000000000 */
[----:B------:R-:W-:-:S04]  /*0d30*/  UIADD3 UR10, UPT, UPT, -UR5, 0x100000, URZ ;  /* 0x00100000050a7890 */ /* 0x000fc8000fffe1ff */
[----:B------:R-:W-:Y:S02]  /*0d40*/  USHF.L.U32 UR11, UR10, 0xb, URZ ;  /* 0x0000000b0a0b7899 */ /* 0x000fe400080006ff */
[----:B------:R-:W-:Y:S02]  /*0d50*/  USHF.L.U32 UR10, UR10, 0x1, URZ ;  /* 0x000000010a0a7899 */ /* 0x000fe400080006ff */
[----:B------:R-:W-:-:S04]  /*0d60*/  UIADD3 UR4, UPT, UPT, -UR4, 0x100000, URZ ;  /* 0x0010000004047890 */ /* 0x000fc8000fffe1ff */
[----:B------:R-:W-:Y:S02]  /*0d70*/  USHF.L.U32 UR5, UR4, 0xb, URZ ;  /* 0x0000000b04057899 */ /* 0x000fe400080006ff */
[----:B------:R-:W-:Y:S01]  /*0d80*/  USHF.L.U32 UR4, UR4, 0x1, URZ ;  /* 0x0000000104047899 */ /* 0x000fe200080006ff */
[----:B------:R-:W-:Y:S01]  /*0d90*/  ELECT P0, URZ, PT ;  /* 0x0000000000ff782f */ /* 0x000fe20003800000 */
[----:B--2---:R-:W-:Y:S01]  /*0da0*/  ULEA UR6, UR6, UR7, 0x18 ;  /* 0x0000000706067291 */ /* 0x004fe2000f8ec0ff */
[----:B------:R-:W2:Y:S11]  /*0db0*/  FENCE.VIEW.ASYNC.S ;  /* 0x00000000000073c6 */ /* 0x000eb60000000000 */
[----:B--2---:R2:W3:Y:S01]  /*0dc0*/  SYNCS.EXCH.64 URZ, [UR6+0x360], UR10 ;  /* 0x0003600a06ff75b2 */ /* 0x0044e20008000100 */
[----:B------:R2:W4:Y:S01]  /*0dd0*/  SYNCS.EXCH.64 URZ, [UR6+0x368], UR4 ;  /* 0x0003680406ff75b2 */ /* 0x0005220008000100 */
[----:B------:R-:W-:Y:S01]  /*0de0*/  NOP ;  /* 0x0000000000007918 */ /* 0x000fe20000000000 */
.L_x_11:
[----:B------:R-:W1:Y:S01]  /*0df0*/  SHFL.IDX PT, R2, R106, RZ, 0x1f ;  /* 0x00001fff6a027589 */ /* 0x000e6200000e0000 */
[----:B------:R-:W-:Y:S01]  /*0e00*/  NOP ;  /* 0x0000000000007918 */ /* 0x000fe20000000000 */
[----:B-1----:R-:W-:-:S13]  /*0e10*/  ISETP.NE.AND P0, PT, R2, 0x3, PT ;  /* 0x000000030200780c */ /* 0x002fda0003f05270 */
[----:B------:R-:W-:Y:S05]  /*0e20*/  @P0 BRA `(.L_x_12) ;  /* 0x0000000000300947 */ /* 0x000fea0003800000 */
[----:B--2---:R-:W1:Y:S01]  /*0e30*/  S2UR UR5, SR_CgaCtaId ;  /* 0x00000000000579c3 */ /* 0x004e620000008800 */
[----:B------:R-:W-:Y:S01]  /*0e40*/  UMOV UR6, 0x400 ;  /* 0x0000040000067882 */ /* 0x000fe20000000000 */
[----:B------:R-:W-:Y:S01]  /*0e50*/  UMOV UR4, 0x20 ;  /* 0x0000002000047882 */ /* 0x000fe20000000000 */
[----:B------:R-:W-:Y:S01]  /*0e60*/  ELECT P0, URZ, PT ;  /* 0x0000000000ff782f */ /* 0x000fe20003800000 */
[----:B-1----:R-:W-:Y:S02]  /*0e70*/  ULEA UR5, UR5, UR6, 0x18 ;  /* 0x0000000605057291 */ /* 0x002fe4000f8ec0ff */
[----:B------:R-:W-:-:S04]  /*0e80*/  UIADD3 UR6, UPT, UPT, -UR4, 0x100000, URZ ;  /* 0x0010000004067890 */ /* 0x000fc8000fffe1ff */
[----:B------:R-:W-:Y:S02]  /*0e90*/  USHF.L.U32 UR7, UR6, 0xb, URZ ;  /* 0x0000000b06077899 */ /* 0x000fe400080006ff */
[----:B------:R-:W-:Y:S01]  /*0ea0*/  USHF.L.U32 UR6, UR6, 0x1, URZ ;  /* 0x0000000106067899 */ /* 0x000fe200080006ff */
[----:B------:R-:W1:Y:S11]  /*0eb0*/  FENCE.VIEW.ASYNC.S ;  /* 0x00000000000073c6 */ /* 0x000e760000000000 */
[----:B-1----:R1:W2:Y:S01]  /*0ec0*/  SYNCS.EXCH.64 URZ, [UR5+0x370], UR6 ;  /* 0x0003700605ff75b2 */ /* 0x0022a20008000100 */
[----:B------:R1:W1:Y:S01]  /*0ed0*/  SYNCS.EXCH.64 URZ, [UR5+0x378], UR6 ;  /* 0x0003780605ff75b2 */ /* 0x0002620008000100 */
[----:B------:R-:W-:Y:S01]  /*0ee0*/  NOP ;  /* 0x0000000000007918 */ /* 0x000fe20000000000 */
.L_x_12:
[----:B------:R-:W3:Y:S01]  /*0ef0*/  SHFL.IDX PT, R2, R106, RZ, 0x1f ;  /* 0x00001fff6a027589 */ /* 0x000ee200000e0000 */
[----:B------:R-:W-:Y:S01]  /*0f00*/  NOP ;  /* 0x0000000000007918 */ /* 0x000fe20000000000 */
[----:B---3--:R-:W-:-:S13]  /*0f10*/  ISETP.NE.AND P0, PT, R2, 0x4, PT ;  /* 0x000000040200780c */ /* 0x008fda0003f05270 */
[----:B------:R-:W-:Y:S05]  /*0f20*/  @P0 BRA `(.L_x_13) ;  /* 0x00000000004c0947 */ /* 0x000fea0003800000 */
[----:B-12---:R-:W1:Y:S01]  /*0f30*/  S2UR UR5, SR_CgaCtaId ;  /* 0x00000000000579c3 */ /* 0x006e620000008800 */
[----:B------:R-:W-:Y:S01]  /*0f40*/  UMOV UR7, 0x100 ;  /* 0x0000010000077882 */ /* 0x000fe20000000000 */
[----:B------:R-:W-:Y:S01]  /*0f50*/  UMOV UR6, 0x400 ;  /* 0x0000040000067882 */ /* 0x000fe20000000000 */
[----:B------:R-:W-:Y:S01]  /*0f60*/  USEL UR7, UR7, 0xe0, UP2 ;  /* 0x000000e007077887 */ /* 0x000fe20009000000 */
[----:B------:R-:W-:Y:S01]  /*0f70*/  UMOV UR4, 0x1 ;  /* 0x0000000100047882 */ /* 0x000fe20000000000 */
[----:B------:R-:W-:Y:S01]  /*0f80*/  ELECT P0, URZ, PT ;  /* 0x0000000000ff782f */ /* 0x000fe20003800000 */
[----:B------:R-:W-:-:S04]  /*0f90*/  UIADD3 UR10, UPT, UPT, -UR4, 0x100000, URZ ;  /* 0x00100000040a7890 */ /* 0x000fc8000fffe1ff */
[----:B------:R-:W-:Y:S02]  /*0fa0*/  USHF.L.U32 UR11, UR10, 0xb, URZ ;  /* 0x0000000b0a0b7899 */ /* 0x000fe400080006ff */
[----:B------:R-:W-:Y:S02]  /*0fb0*/  USHF.L.U32 UR10, UR10, 0x1, URZ ;  /* 0x000000010a0a7899 */ /* 0x000fe400080006ff */
[----:B-1----:R-:W-:Y:S02]  /*0fc0*/  ULEA UR5, UR5, UR6, 0x18 ;  /* 0x0000000605057291 */ /* 0x002fe4000f8ec0ff */
[----:B------:R-:W-:-:S04]  /*0fd0*/  UIADD3 UR6, UPT, UPT, -UR7, 0x100000, URZ ;  /* 0x0010000007067890 */ /* 0x000fc8000fffe1ff */
[----:B------:R-:W-:Y:S02]  /*0fe0*/  USHF.L.U32 UR7, UR6, 0xb, URZ ;  /* 0x0000000b06077899 */ /* 0x000fe400080006ff */
[----:B------:R-:W-:Y:S01]  /*0ff0*/  USHF.L.U32 UR6, UR6, 0x1, URZ ;  /* 0x0000000106067899 */ /* 0x000fe200080006ff */
[----:B------:R-:W1:Y:S03]  /*1000*/  FENCE.VIEW.ASYNC.S ;  /* 0x00000000000073c6 */ /* 0x000e660000000000 */
[----:B-1----:R3:W1:Y:S08]  /*1010*/  SYNCS.EXCH.64 URZ, [UR5+0x380], UR10 ;  /* 0x0003800a05ff75b2 */ /* 0x0026700008000100 */
[----:B------:R3:W2:Y:S01]  /*1020*/  SYNCS.EXCH.64 URZ, [UR5+0x390], UR6 ;  /* 0x0003900605ff75b2 */ /* 0x0006a20008000100 */
[----:B------:R3:W1:Y:S01]  /*1030*/  SYNCS.EXCH.64 URZ, [UR5+0x388], UR10 ;  /* 0x0003880a05ff75b2 */ /* 0x0006620008000100 */
[----:B------:R3:W1:Y:S02]  /*1040*/  SYNCS.EXCH.64 URZ, [UR5+0x398], UR6 ;  /* 0x0003980605ff75b2 */ /* 0x0006640008000100 */
[----:B---3--:R-:W-:Y:S01]  /*1050*/  NOP ;  /* 0x0000000000007918 */ /* 0x008fe20000000000 */
.L_x_13:
[----:B------:R-:W3:Y:S01]  /*1060*/  SHFL.IDX PT, R2, R106, RZ, 0x1f ;  /* 0x00001fff6a027589 */ /* 0x000ee200000e0000 */
[----:B------:R-:W-:Y:S01]  /*1070*/  NOP ;  /* 0x0000000000007918 */ /* 0x000fe20000000000 */
[----:B---3--:R-:W-:-:S13]  /*1080*/  ISETP.NE.AND P0, PT, R2, 0x5, PT ;  /* 0x000000050200780c */ /* 0x008fda0003f05270 */
[----:B------:R-:W-:Y:S05]  /*1090*/  @P0 BRA `(.L_x_14) ;  /* 0x0000000000580947 */ /* 0x000fea0003800000 */
[----:B-12---:R-:W1:Y:S01]  /*10a0*/  S2UR UR6, SR_CgaCtaId ;  /* 0x00000000000679c3 */ /* 0x006e620000008800 */
        /* <DEDUP_REMOVED lines=10> */
[----:B-1----:R-:W-:Y:S01]  /*1150*/  ULEA UR6, UR6, UR7, 0x18 ;  /* 0x0000000706067291 */ /* 0x002fe2000f8ec0ff */
[----:B------:R-:W1:Y:S11]  /*1160*/  FENCE.VIEW.ASYNC.S ;  /* 0x00000000000073c6 */ /* 0x000e760000000000 */
[----:B-1----:R3:W1:Y:S01]  /*1170*/  SYNCS.EXCH.64 URZ, [UR6+0x3a0], UR10 ;  /* 0x0003a00a06ff75b2 */ /* 0x0026620008000100 */
[----:B------:R3:W2:Y:S01]  /*1180*/  SYNCS.EXCH.64 URZ, [UR6+0x3c0], UR4 ;  /* 0x0003c00406ff75b2 */ /* 0x0006a20008000100 */
[----:B------:R3:W1:Y:S01]  /*1190*/  SYNCS.EXCH.64 URZ, [UR6+0x3a8], UR10 ;  /* 0x0003a80a06ff75b2 */ /* 0x0006620008000100 */
[----:B------:R3:W1:Y:S01]  /*11a0*/  SYNCS.EXCH.64 URZ, [UR6+0x3c8], UR4 ;  /* 0x0003c80406ff75b2 */ /* 0x0006620008000100 */
[----:B------:R3:W1:Y:S01]  /*11b0*/  SYNCS.EXCH.64 URZ, [UR6+0x3b0], UR10 ;  /* 0x0003b00a06ff75b2 */ /* 0x0006620008000100 */
[----:B------:R3:W1:Y:S01]  /*11c0*/  SYNCS.EXCH.64 URZ, [UR6+0x3d0], UR4 ;  /* 0x0003d00406ff75b2 */ /* 0x0006620008000100 */
[----:B------:R3:W1:Y:S01]  /*11d0*/  SYNCS.EXCH.64 URZ, [UR6+0x3b8], UR10 ;  /* 0x0003b80a06ff75b2 */ /* 0x0006620008000100 */
[----:B------:R3:W1:Y:S02]  /*11e0*/  SYNCS.EXCH.64 URZ, [UR6+0x3d8], UR4 ;  /* 0x0003d80406ff75b2 */ /* 0x0006640008000100 */
[----:B---3--:R-:W-:Y:S01]  /*11f0*/  NOP ;  /* 0x0000000000007918 */ /* 0x008fe20000000000 */
.L_x_14:
[----:B------:R-:W3:Y:S01]  /*1200*/  SHFL.IDX PT, R2, R106, RZ, 0x1f ;  /* 0x00001fff6a027589 */ /* 0x000ee200000e0000 */
[----:B------:R-:W-:Y:S01]  /*1210*/  NOP ;  /* 0x0000000000007918 */ /* 0x000fe20000000000 */
[----:B---3--:R-:W-:-:S13]  /*1220*/  ISETP.NE.AND P0, PT, R2, 0x3, PT ;  /* 0x000000030200780c */ /* 0x008fda0003f05270 */
[----:B------:R-:W-:Y:S05]  /*1230*/  @P0 BRA `(.L_x_15) ;  /* 0x0000000000380947 */ /* 0x000fea0003800000 */
[----:B-12---:R-:W1:Y:S01]  /*1240*/  S2UR UR5, SR_CgaCtaId ;  /* 0x00000000000579c3 */ /* 0x006e620000008800 */
        /* <DEDUP_REMOVED lines=8> */
[----:B-1----:R3:W1:Y:S01]  /*12d0*/  SYNCS.EXCH.64 URZ, [UR5+0x3e0], UR6 ;  /* 0x0003e00605ff75b2 */ /* 0x0026620008000100 */
[----:B------:R3:W2:Y:S01]  /*12e0*/  SYNCS.EXCH.64 URZ, [UR5+0x3f0], UR6 ;  /* 0x0003f00605ff75b2 */ /* 0x0006a20008000100 */
[----:B------:R3:W1:Y:S01]  /*12f0*/  SYNCS.EXCH.64 URZ, [UR5+0x3e8], UR6 ;  /* 0x0003e80605ff75b2 */ /* 0x0006620008000100 */
[----:B------:R3:W1:Y:S02]  /*1300*/  SYNCS.EXCH.64 URZ, [UR5+0x3f8], UR6 ;  /* 0x0003f80605ff75b2 */ /* 0x0006640008000100 */
[----:B---3--:R-:W-:Y:S01]  /*1310*/  NOP ;  /* 0x0000000000007918 */ /* 0x008fe20000000000 */
.L_x_15:
[----:B-12---:R-:W1:Y:S01]  /*1320*/  S2UR UR5, SR_CTAID.X ;  /* 0x00000000000579c3 */ /* 0x006e620000002500 */
[----:B------:R-:W-:-:S05]  /*1330*/  CS2R.32 R99, SR_CgaSize ;  /* 0x0000000000637805 */ /* 0x000fca0000008a00 */
[----:B------:R-:W-:-:S05]  /*1340*/  IMAD R99, R99, -0xa0, RZ ;  /* 0xffffff6063637824 */ /* 0x000fca00078e02ff */
[----:B------:R-:W-:-:S14]  /*1350*/  R2UR UR7, R99 ;  /* 0x00000000630772ca */ /* 0x000fdc00000e0000 */
[----:B------:R-:W2:Y:S01]  /*1360*/  LDCU UR7, c[0x0][UR7+0x2b0] ;  /* 0x00005600070777ac */ /* 0x000ea20008000800 */
[----:B------:R-:W-:Y:S01]  /*1370*/  NOP ;  /* 0x0000000000007918 */ /* 0x000fe20000000000 */
[----:B------:R-:W-:-:S05]  /*1380*/  CS2R.32 R99, SR_CgaSize ;  /* 0x0000000000637805 */ /* 0x000fca0000008a00 */
[----:B------:R-:W-:-:S05]  /*1390*/  IMAD R99, R99, -0xa0, RZ ;  /* 0xffffff6063637824 */ /* 0x000fca00078e02ff */
[----:B------:R-:W-:-:S14]  /*13a0*/  R2UR UR6, R99 ;  /* 0x00000000630672ca */ /* 0x000fdc00000e0000 */
[----:B------:R-:W3:Y:S01]  /*13b0*/  LDCU UR6, c[0x0][UR6+0x2b4] ;  /* 0x00005680060677ac */ /* 0x000ee20008000800 */
[----:B------:R-:W4:Y:S08]  /*13c0*/  S2UR UR4, SR_CTAID.Y ;  /* 0x00000000000479c3 */ /* 0x000f300000002600 */
[----:B------:R-:W3:Y:S01]  /*13d0*/  LDC R9, c[0x0][0xb24] ;  /* 0x0002c900ff097b82 */ /* 0x000ee20000000800 */
[----:B-1----:R-:W-:-:S02]  /*13e0*/  I2FP.F32.U32 R5, UR5 ;  /* 0x0000000500057c45 */ /* 0x002fc40008201000 */
[----:B------:R-:W-:-:S05]  /*13f0*/  CS2R.32 R3, SR_CgaSize ;  /* 0x0000000000037805 */ /* 0x000fca0000008a00 */
[----:B------:R-:W-:-:S06]  /*1400*/  IMAD R3, R3, -0xa0, RZ ;  /* 0xffffff6003037824 */ /* 0x000fcc00078e02ff */
[----:B------:R-:W1:Y:S01]  /*1410*/  LDC R3, c[0x0][R3+0x2a0] ;  /* 0x0000a80003037b82 */ /* 0x000e620000000800 */
[----:B------:R-:W-:Y:S01]  /*1420*/  MOV R99, UR5 ;  /* 0x0000000500637c02 */ /* 0x000fe20008000f00 */
[----:B--2---:R-:W-:Y:S01]  /*1430*/  FMUL R5, R5, UR7 ;  /* 0x0000000705057c20 */ /* 0x004fe20008400000 */
[----:B----4-:R-:W-:Y:S02]  /*1440*/  I2FP.F32.U32 R4, UR4 ;  /* 0x0000000400047c45 */ /* 0x010fe40008201000 */
[----:B------:R-:W-:-:S05]  /*1450*/  CS2R.32 R2, SR_CgaSize ;  /* 0x0000000000027805 */ /* 0x000fca0000008a00 */
[----:B------:R-:W-:-:S06]  /*1460*/  IMAD R2, R2, -0xa0, RZ ;  /* 0xffffff6002027824 */ /* 0x000fcc00078e02ff */
[----:B------:R-:W2:Y:S01]  /*1470*/  LDC R2, c[0x0][R2+0x2a4] ;  /* 0x0000a90002027b82 */ /* 0x000ea20000000800 */
[----:B------:R-:W4:Y:S01]  /*1480*/  F2I.U32.TRUNC.NTZ R96, R5 ;  /* 0x0000000500607305 */ /* 0x000f22000020f000 */
[----:B------:R-:W-:Y:S01]  /*1490*/  MOV R97, UR4 ;  /* 0x0000000400617c02 */ /* 0x000fe20008000f00 */
[----:B---3--:R-:W-:-:S05]  /*14a0*/  FMUL R4, R4, UR6 ;  /* 0x0000000604047c20 */ /* 0x008fca0008400000 */
[----:B------:R-:W-:Y:S01]  /*14b0*/  BAR.SYNC.DEFER_BLOCKING 0x0 ;  /* 0x0000000000007b1d */ /* 0x000fe20000010000 */
[----:B------:R-:W-:-:S05]  /*14c0*/  ISETP.GE.AND P0, PT, R9, 0x1, PT ;  /* 0x000000010900780c */ /* 0x000fca0003f06270 */
[----:B------:R-:W3:Y:S02]  /*14d0*/  F2I.U32.TRUNC.NTZ R81, R4 ;  /* 0x0000000400517305 */ /* 0x000ee4000020f000 */
[----:B------:R-:W2:Y:S01]  /*14e0*/  S2UR UR36, SR_CTAID.Z ;  /* 0x00000000002479c3 */ /* 0x000ea20000002700 */
[----:B----4-:R-:W-:-:S05]  /*14f0*/  IADD3 R96, PT, PT, -R96, RZ, RZ ;  /* 0x000000ff60607210 */ /* 0x010fca0007ffe1ff */
[----:B-1----:R-:W-:Y:S01]  /*1500*/  IMAD R96, R3, R96, UR5 ;  /* 0x0000000503607e24 */ /* 0x002fe2000f8e0260 */
[----:B---3--:R-:W-:-:S05]  /*1510*/  IADD3 R81, PT, PT, -R81, RZ, RZ ;  /* 0x000000ff51517210 */ /* 0x008fca0007ffe1ff */
[----:B--2---:R-:W-:Y:S01]  /*1520*/  IMAD R81, R2, R81, UR4 ;  /* 0x0000000402517e24 */ /* 0x004fe2000f8e0251 */
[----:B------:R-:W-:Y:S06]  /*1530*/  @!P0 BRA `(.L_x_16) ;  /* 0x0000000000b88947 */ /* 0x000fec0003800000 */
[----:B------:R-:W1:Y:S01]  /*1540*/  LDC.64 R4, c[0x0][0xb18] ;  /* 0x0002c600ff047b82 */ /* 0x000e620000000a00 */
[----:B------:R-:W-:-:S07]  /*1550*/  ISETP.NE.AND P0, PT, R9, 0x1, PT ;  /* 0x000000010900780c */ /* 0x000fce0003f05270 */
[----:B------:R-:W2:Y:S08]  /*1560*/  LDC R10, c[0x0][0xb0c] ;  /* 0x0002c300ff0a7b82 */ /* 0x000eb00000000800 */
[----:B------:R-:W3:Y:S08]  /*1570*/  LDC R11, c[0x0][0x370] ;  /* 0x0000dc00ff0b7b82 */ /* 0x000ef00000000800 */
[----:B------:R-:W4:Y:S01]  /*1580*/  LDC R12, c[0x0][0x374] ;  /* 0x0000dd00ff0c7b82 */ /* 0x000f220000000800 */
[----:B-1----:R-:W-:-:S07]  /*1590*/  ISETP.NE.AND P1, PT, R4, 0x1, PT ;  /* 0x000000010400780c */ /* 0x002fce0003f25270 */
[----:B------:R-:W3:Y:S01]  /*15a0*/  LDC.64 R6, c[0x0][0xb10] ;  /* 0x0002c400ff067b82 */ /* 0x000ee20000000a00 */
[----:B--2---:R-:W-:-:S07]  /*15b0*/  ISETP.NE.AND P2, PT, R10, 0x1, PT ;  /* 0x000000010a00780c */ /* 0x004fce0003f45270 */
[----:B------:R-:W1:Y:S08]  /*15c0*/  LDC R8, c[0x0][0xb20] ;  /* 0x0002c800ff087b82 */ /* 0x000e700000000800 */
[----:B------:R-:W2:Y:S01]  /*15d0*/  LDC.64 R2, c[0x0][0xb28] ;  /* 0x0002ca00ff027b82 */ /* 0x000ea20000000a00 */
[----:B----4-:R-:W-:-:S04]  /*15e0*/  IMAD.HI.U32 R13, R12, R5, RZ ;  /* 0x000000050c0d7227 */ /* 0x010fc800078e00ff */
[----:B------:R-:W-:-:S04]  /*15f0*/  IMAD.HI.U32 R5, R97, R5, RZ ;  /* 0x0000000561057227 */ /* 0x000fc800078e00ff */
[----:B---3--:R-:W-:-:S04]  /*1600*/  IMAD.HI.U32 R14, R11, R6, RZ ;  /* 0x000000060b0e7227 */ /* 0x008fc800078e00ff */
[----:B------:R-:W-:Y:S01]  /*1610*/  IMAD.HI.U32 R16, R99, R6, RZ ;  /* 0x0000000663107227 */ /* 0x000fe200078e00ff */
[-C--:B------:R-:W-:Y:S02]  /*1620*/  @P2 SHF.R.U32.HI R11, RZ, R7.reuse, R14 ;  /* 0x00000007ff0b2219 */ /* 0x080fe4000001160e */
[-C--:B-1----:R-:W-:Y:S02]  /*1630*/  @P1 SHF.R.U32.HI R12, RZ, R8.reuse, R13 ;  /* 0x00000008ff0c1219 */ /* 0x082fe4000001160d */
[----:B------:R-:W-:Y:S02]  /*1640*/  SHF.R.U32.HI R8, RZ, R8, R5 ;  /* 0x00000008ff087219 */ /* 0x000fe40000011605 */
[----:B------:R-:W-:Y:S02]  /*1650*/  SHF.R.U32.HI R16, RZ, R7, R16 ;  /* 0x00000007ff107219 */ /* 0x000fe40000011610 */
[----:B------:R-:W-:Y:S01]  /*1660*/  SEL R5, R97, R8, !P1 ;  /* 0x0000000861057207 */ /* 0x000fe20004800000 */
[----:B--2---:R-:W-:Y:S01]  /*1670*/  IMAD.HI.U32 R14, R12, R2, RZ ;  /* 0x000000020c0e7227 */ /* 0x004fe200078e00ff */
[----:B------:R-:W-:-:S03]  /*1680*/  SEL R7, R99, R16, !P2 ;  /* 0x0000001063077207 */ /* 0x000fc60005000000 */
[----:B------:R-:W-:Y:S01]  /*1690*/  IMAD.HI.U32 R6, R11, R2, RZ ;  /* 0x000000020b067227 */ /* 0x000fe200078e00ff */
[----:B------:R-:W-:-:S04]  /*16a0*/  @P0 SHF.R.U32.HI R12, RZ, R3, R14 ;  /* 0x00000003ff0c0219 */ /* 0x000fc8000001160e */
[----:B------:R-:W-:Y:S01]  /*16b0*/  @P0 SHF.R.U32.HI R11, RZ, R3, R6 ;  /* 0x00000003ff0b0219 */ /* 0x000fe20000011606 */
[----:B------:R-:W-:-:S04]  /*16c0*/  IMAD R12, R12, R9, RZ ;  /* 0x000000090c0c7224 */ /* 0x000fc800078e02ff */
[----:B------:R-:W-:Y:S01]  /*16d0*/  IMAD R6, R11, R9, RZ ;  /* 0x000000090b067224 */ /* 0x000fe200078e02ff */
[----:B------:R-:W-:-:S04]  /*16e0*/  ISETP.GE.AND P1, PT, R5, R12, PT ;  /* 0x0000000c0500720c */ /* 0x000fc80003f26270 */
[----:B------:R-:W-:Y:S01]  /*16f0*/  ISETP.GE.OR P1, PT, R7, R6, P1 ;  /* 0x000000060700720c */ /* 0x000fe20000f26670 */
[----:B------:R-:W-:-:S05]  /*1700*/  IMAD.HI.U32 R6, R5, R2, RZ ;  /* 0x0000000205067227 */ /* 0x000fca00078e00ff */
[----:B------:R-:W-:-:S04]  /*1710*/  SHF.R.U32.HI R6, RZ, R3, R6 ;  /* 0x00000003ff067219 */ /* 0x000fc80000011606 */
[----:B------:R-:W-:-:S03]  /*1720*/  SEL R6, R5, R6, !P0 ;  /* 0x0000000605067207 */ /* 0x000fc60004000000 */
[----:B------:R-:W-:Y:S01]  /*1730*/  @!P1 IMAD.HI.U32 R8, R7, R2, RZ ;  /* 0x0000000207089227 */ /* 0x000fe200078e00ff */
[----:B------:R-:W-:-:S04]  /*1740*/  IADD3 R2, PT, PT, -R6, RZ, RZ ;  /* 0x000000ff06027210 */ /* 0x000fc80007ffe1ff */
[----:B------:R-:W-:Y:S01]  /*1750*/  @!P1 SHF.R.U32.HI R8, RZ, R3, R8 ;  /* 0x00000003ff089219 */ /* 0x000fe20000011608 */
[----:B------:R-:W-:-:S03]  /*1760*/  IMAD R2, R9, R2, R5 ;  /* 0x0000000209027224 */ /* 0x000fc600078e0205 */
[----:B------:R-:W-:Y:S02]  /*1770*/  @!P1 SEL R3, R7, R8, !P0 ;  /* 0x0000000807039207 */ /* 0x000fe40004000000 */
[----:B------:R-:W-:-:S03]  /*1780*/  IADD3 R8, PT, PT, -R5, RZ, RZ ;  /* 0x000000ff05087210 */ /* 0x000fc60007ffe1ff */
[--C-:B------:R-:W-:Y:S02]  /*1790*/  @!P1 IMAD.IADD R6, R6, 0x1, -R3.reuse ;  /* 0x0000000106069824 */ /* 0x100fe400078e0a03 */
[----:B------:R-:W-:Y:S01]  /*17a0*/  @!P1 IMAD R3, R2, R11, R3 ;  /* 0x0000000b02039224 */ /* 0x000fe200078e0203 */
[----:B------:R-:W-:Y:S01]  /*17b0*/  IADD3 R2, PT, PT, -R7, RZ, RZ ;  /* 0x000000ff07027210 */ /* 0x000fe20007ffe1ff */
[----:B------:R-:W-:Y:S02]  /*17c0*/  @!P1 IMAD R5, R6, R9, R7 ;  /* 0x0000000906059224 */ /* 0x000fe400078e0207 */
[----:B------:R-:W-:Y:S02]  /*17d0*/  IMAD R8, R4, R8, R97 ;  /* 0x0000000804087224 */ /* 0x000fe400078e0261 */
[----:B------:R-:W-:Y:S02]  /*17e0*/  @!P1 IMAD.MOV.U32 R7, RZ, RZ, R3 ;  /* 0x000000ffff079224 */ /* 0x000fe400078e0003 */
[----:B------:R-:W-:-:S02]  /*17f0*/  IMAD R2, R10, R2, R99 ;  /* 0x000000020a027224 */ /* 0x000fc400078e0263 */
[----:B------:R-:W-:Y:S02]  /*1800*/  IMAD R97, R5, R4, R8 ;  /* 0x0000000405617224 */ /* 0x000fe400078e0208 */
[----:B------:R-:W-:Y:S02]  /*1810*/  IMAD R99, R7, R10, R2 ;  /* 0x0000000a07637224 */ /* 0x000fe400078e0202 */
.L_x_16:
[----:B------:R-:W1:Y:S01]  /*1820*/  LDCU UR4, c[0x0][0xb30] ;  /* 0x00016600ff0477ac */ /* 0x000e620008000800 */
[----:B------:R-:W2:Y:S08]  /*1830*/  S2UR UR37, SR_CgaCtaId ;  /* 0x00000000002579c3 */ /* 0x000eb00000008800 */
[----:B------:R-:W3:Y:S01]  /*1840*/  LDC R40, c[0x0][0xb24] ;  /* 0x0002c900ff287b82 */ /* 0x000ee20000000800 */
[----:B-1----:R-:W-:-:S09]  /*1850*/  UISETP.NE.AND UP1, UPT, UR4, 0x1, UPT ;  /* 0x000000010400788c */ /* 0x002fd2000bf25270 */
[----:B--2---:R-:W-:Y:S05]  /*1860*/  BRA.U UP1, `(.L_x_17) ;  /* 0x0000000101407547 */ /* 0x004fea000b800000 */
[----:B------:R-:W1:Y:S08]  /*1870*/  LDC.64 R4, c[0x0][0xb10] ;  /* 0x0002c400ff047b82 */ /* 0x000e700000000a00 */
[----:B------:R-:W2:Y:S08]  /*1880*/  LDC.64 R2, c[0x0][0xb18] ;  /* 0x0002c600ff027b82 */ /* 0x000eb00000000a00 */
[----:B------:R-:W4:Y:S08]  /*1890*/  LDC R6, c[0x0][0xb20] ;  /* 0x0002c800ff067b82 */ /* 0x000f300000000800 */
[----:B------:R-:W3:Y:S01]  /*18a0*/  LDC R8, c[0x0][0xb0c] ;  /* 0x0002c300ff087b82 */ /* 0x000ee20000000800 */
[----:B-1----:R-:W-:-:S05]  /*18b0*/  IMAD.HI.U32 R4, R99, R4, RZ ;  /* 0x0000000463047227 */ /* 0x002fca00078e00ff */
[----:B------:R-:W-:Y:S01]  /*18c0*/  SHF.R.U32.HI R4, RZ, R5, R4 ;  /* 0x00000005ff047219 */ /* 0x000fe20000011604 */
[----:B--2---:R-:W-:Y:S01]  /*18d0*/  IMAD.HI.U32 R3, R97, R3, RZ ;  /* 0x0000000361037227 */ /* 0x004fe200078e00ff */
[----:B------:R-:W-:-:S04]  /*18e0*/  ISETP.NE.AND P0, PT, R2, 0x1, PT ;  /* 0x000000010200780c */ /* 0x000fc80003f05270 */
[----:B----4-:R-:W-:-:S04]  /*18f0*/  SHF.R.U32.HI R6, RZ, R6, R3 ;  /* 0x00000006ff067219 */ /* 0x010fc80000011603 */
[----:B------:R-:W-:Y:S02]  /*1900*/  SEL R3, R97, R6, !P0 ;  /* 0x0000000661037207 */ /* 0x000fe40004000000 */
[----:B---3--:R-:W-:-:S04]  /*1910*/  ISETP.NE.AND P1, PT, R8, 0x1, PT ;  /* 0x000000010800780c */ /* 0x008fc80003f25270 */
[----:B------:R-:W-:-:S05]  /*1920*/  SEL R4, R99, R4, !P1 ;  /* 0x0000000463047207 */ /* 0x000fca0004800000 */
[----:B------:R-:W-:Y:S02]  /*1930*/  IMAD.IADD R5, R3, 0x1, -R4 ;  /* 0x0000000103057824 */ /* 0x000fe400078e0a04 */
[----:B------:R-:W-:Y:S02]  /*1940*/  IMAD.IADD R3, R4, 0x1, -R3 ;  /* 0x0000000104037824 */ /* 0x000fe400078e0a03 */
[----:B------:R-:W-:Y:S02]  /*1950*/  IMAD R99, R5, R8, R99 ;  /* 0x0000000805637224 */ /* 0x000fe400078e0263 */
[----:B------:R-:W-:-:S07]  /*1960*/  IMAD R97, R3, R2, R97 ;  /* 0x0000000203617224 */ /* 0x000fce00078e0261 */
.L_x_17:
[----:B------:R-:W-:Y:S01]  /*1970*/  BAR.SYNC.DEFER_BLOCKING 0x0 ;  /* 0x0000000000007b1d */ /* 0x000fe20000010000 */
[----:B------:R-:W-:Y:S01]  /*1980*/  UISETP.NE.AND UP1, UPT, UR8, 0x2, UPT ;  /* 0x000000020800788c */ /* 0x000fe2000bf25270 */
[----:B------:R-:W-:Y:S02]  /*1990*/  ISETP.NE.OR P5, PT, R0, 0x2, !P5 ;  /* 0x000000020000780c */ /* 0x000fe40006fa5670 */
[----:B------:R-:W-:-:S06]  /*19a0*/  LOP3.LUT R2, R103, 0x1f, RZ, 0xc0, !PT ;  /* 0x0000001f67027812 */ /* 0x000fcc00078ec0ff */
[----:B------:R-:W-:Y:S05]  /*19b0*/  BRA.U UP1, `(.L_x_18) ;  /* 0x0000002d015c7547 */ /* 0x000fea000b800000 */
[----:B------:R-:W1:Y:S01]  /*19c0*/  LDCU UR13, c[0x0][0x38c] ;  /* 0x00007180ff0d77ac */ /* 0x000e620008000800 */
[----:B------:R-:W2:Y:S01]  /*19d0*/  LDC R9, c[0x0][0x370] ;  /* 0x0000dc00ff097b82 */ /* 0x000ea20000000800 */
[----:B------:R-:W-:Y:S01]  /*19e0*/  PLOP3.LUT P1, PT, PT, PT, UP2, 0x80, 0x8 ;  /* 0x000000000008781c */ /* 0x000fe20003f2f028 */
[----:B------:R-:W-:Y:S01]  /*19f0*/  IMAD.MOV.U32 R15, RZ, RZ, 0x1 ;  /* 0x00000001ff0f7424 */ /* 0x000fe200078e00ff */
[----:B------:R-:W-:Y:S01]  /*1a00*/  ISETP.EQ.OR P4, PT, R2, RZ, P5 ;  /* 0x000000ff0200720c */ /* 0x000fe20002f82670 */
[----:B------:R-:W-:Y:S01]  /*1a10*/  IMAD.MOV.U32 R14, RZ, RZ, RZ ;  /* 0x000000ffff0e7224 */ /* 0x000fe200078e00ff */
[----:B------:R-:W-:Y:S02]  /*1a20*/  PLOP3.LUT P1, PT, P1, PT, PT, 0x8, 0x80 ;  /* 0x000000000080781c */ /* 0x000fe40000f2e170 */
[----:B------:R-:W-:Y:S01]  /*1a30*/  CS2R R12, SRZ ;  /* 0x00000000000c7805 */ /* 0x000fe2000001ff00 */
[----:B------:R-:W-:Y:S01]  /*1a40*/  IMAD.MOV.U32 R10, RZ, RZ, 0x1 ;  /* 0x00000001ff0a7424 */ /* 0x000fe200078e00ff */
[----:B------:R-:W4:Y:S01]  /*1a50*/  LDC R0, c[0x0][0x374] ;  /* 0x0000dd00ff007b82 */ /* 0x000f220000000800 */
[----:B------:R-:W2:Y:S01]  /*1a60*/  LDCU.64 UR22, c[0x0][0x348] ;  /* 0x00006900ff1677ac */ /* 0x000ea20008000a00 */
[----:B------:R-:W-:Y:S01]  /*1a70*/  UMOV UR6, URZ ;  /* 0x000000ff00067c82 */ /* 0x000fe20008000000 */
[----:B-1----:R-:W-:-:S04]  /*1a80*/  UIADD3 UR5, UPT, UPT, UR13, 0x1f, URZ ;  /* 0x0000001f0d057890 */ /* 0x002fc8000fffe0ff */
[----:B------:R-:W-:-:S04]  /*1a90*/  USHF.R.S32.HI UR4, URZ, 0x1f, UR5 ;  /* 0x0000001fff047899 */ /* 0x000fc80008011405 */
[----:B------:R-:W-:-:S04]  /*1aa0*/  ULEA.HI UR4, UR4, UR5, URZ, 0x5 ;  /* 0x0000000504047291 */ /* 0x000fc8000f8f28ff */
[----:B------:R-:W-:Y:S02]  /*1ab0*/  USHF.R.S32.HI UR15, URZ, 0x5, UR4 ;  /* 0x00000005ff0f7899 */ /* 0x000fe40008011404 */
[----:B------:R-:W-:Y:S02]  /*1ac0*/  UIADD3 UR4, UPT, UPT, UR13, -0x1, URZ ;  /* 0xffffffff0d047890 */ /* 0x000fe4000fffe0ff */
[----:B------:R-:W-:Y:S02]  /*1ad0*/  UISETP.LT.U32.AND UP0, UPT, UR15, 0x36, UPT ;  /* 0x000000360f00788c */ /* 0x000fe4000bf01070 */
[----:B------:R-:W-:Y:S02]  /*1ae0*/  UISETP.GE.U32.AND UP1, UPT, UR4, -0x3f, UPT ;  /* 0xffffffc10400788c */ /* 0x000fe4000bf26070 */
[----:B------:R-:W-:Y:S02]  /*1af0*/  USEL UR14, UR15, 0x36, UP0 ;  /* 0x000000360f0e7887 */ /* 0x000fe40008000000 */
[----:B------:R-:W-:-:S02]  /*1b00*/  UIADD3 UR13, UPT, UPT, UR13, 0x3e, URZ ;  /* 0x0000003e0d0d7890 */ /* 0x000fc4000fffe0ff */
[----:B------:R-:W-:Y:S02]  /*1b10*/  UIADD3 UR5, UPT, UPT, UR14, -0x1, URZ ;  /* 0xffffffff0e057890 */ /* 0x000fe4000fffe0ff */
[----:B------:R-:W-:-:S03]  /*1b20*/  UIADD3 UR7, UPT, UPT, UR15, -UR14, URZ ;  /* 0x8000000e0f077290 */ /* 0x000fc6000fffe0ff */
[----:B------:R-:W-:-:S04]  /*1b30*/  @UP1 UIADD3 UR5, UPT, UPT, UR14, URZ, URZ ;  /* 0x000000ff0e051290 */ /* 0x000fc8000fffe0ff */
[----:B--2---:R-:W-:-:S12]  /*1b40*/  UIADD3 UR5, UPT, UPT, UR5, 0x1, URZ ;  /* 0x0000000105057890 */ /* 0x004fd8000fffe0ff */
.L_x_36:
[----:B------:R-:W-:Y:S01]  /*1b50*/  UISETP.NE.AND UP0, UPT, UR37, URZ, UPT ;  /* 0x000000ff2500728c */ /* 0x000fe2000bf05270 */
[----:B------:R-:W1:Y:S08]  /*1b60*/  S2UR UR37, SR_CgaCtaId ;  /* 0x00000000002579c3 */ /* 0x000e700000008800 */
[----:B------:R-:W-:Y:S05]  /*1b70*/  BRA.U UP0, `(.L_x_19) ;  /* 0x0000000100347547 */ /* 0x000fea000b800000 */
[----:B------:R-:W2:Y:S01]  /*1b80*/  S2R R2, SR_CgaCtaId ;  /* 0x0000000000027919 */ /* 0x000ea20000008800 */
[----:B------:R-:W-:-:S04]  /*1b90*/  MOV R3, 0x400 ;  /* 0x0000040000037802 */ /* 0x000fc80000000f00 */
[----:B--2---:R-:W-:Y:S02]  /*1ba0*/  LEA R3, R2, R3, 0x18 ;  /* 0x0000000302037211 */ /* 0x004fe400078ec0ff */
[----:B------:R-:W-:-:S03]  /*1bb0*/  SHF.L.U32 R2, R10, 0x1f, RZ ;  /* 0x0000001f0a027819 */ /* 0x000fc600000006ff */
[----:B------:R-:W-:-:S04]  /*1bc0*/  IMAD R3, R12, 0x8, R3 ;  /* 0x000000080c037824 */ /* 0x000fc800078e0203 */
[----:B------:R-:W2:Y:S02]  /*1bd0*/  SYNCS.PHASECHK.TRANS64.TRYWAIT P0, [R3+URZ+0x3f0], R2 ;  /* 0x0003f002030075a7 */ /* 0x000ea400080011ff */
[----:B--2---:R-:W-:Y:S05]  /*1be0*/  @!P0 BRA `(.L_x_20) ;  /* 0x0000006400c88947 */ /* 0x004fea0003800000 */
.L_x_146:
[----:B------:R-:W-:Y:S01]  /*1bf0*/  VIADD R12, R12, 0x1 ;  /* 0x000000010c0c7836 */ /* 0x000fe20000000000 */
[----:B------:R2:W-:Y:S04]  /*1c00*/  SYNCS.ARRIVE.TRANS64.A1T0 RZ, [R3+URZ+0x3e0], RZ ;  /* 0x0003e0ff03ff79a7 */ /* 0x0005e800081000ff */
[----:B------:R-:W-:-:S04]  /*1c10*/  ISETP.NE.AND P0, PT, R12, 0x2, PT ;  /* 0x000000020c00780c */ /* 0x000fc80003f05270 */
[----:B------:R-:W-:Y:S02]  /*1c20*/  SEL R12, R12, RZ, P0 ;  /* 0x000000ff0c0c7207 */ /* 0x000fe40000000000 */
[----:B--2---:R-:W-:-:S04]  /*1c30*/  SEL R3, RZ, 0x1, P0 ;  /* 0x00000001ff037807 */ /* 0x004fc80000000000 */
[----:B------:R-:W-:-:S07]  /*1c40*/  LOP3.LUT R10, R10, R3, RZ, 0x3c, !PT ;  /* 0x000000030a0a7212 */ /* 0x000fce00078e3cff */
.L_x_19:
[----:B------:R-:W-:Y:S01]  /*1c50*/  UMOV UR4, 0x400 ;  /* 0x0000040000047882 */ /* 0x000fe20000000000 */
[----:B------:R-:W-:Y:S01]  /*1c60*/  SHF.L.U32 R2, R15, 0x1f, RZ ;  /* 0x0000001f0f027819 */ /* 0x000fe200000006ff */
[----:B-1----:R-:W-:Y:S01]  /*1c70*/  ULEA UR4, UR37, UR4, 0x18 ;  /* 0x0000000425047291 */ /* 0x002fe2000f8ec0ff */
[----:B------:R-:W-:Y:S01]  /*1c80*/  R2UR UR35, R99 ;  /* 0x00000000632372ca */ /* 0x000fe200000e0000 */
[----:B------:R-:W-:Y:S01]  /*1c90*/  UISETP.GE.U32.AND UP0, UPT, UR13, 0x3f, UPT ;  /* 0x0000003f0d00788c */ /* 0x000fe2000bf06070 */
[----:B------:R-:W-:Y:S01]  /*1ca0*/  R2UR UR11, R97 ;  /* 0x00000000610b72ca */ /* 0x000fe200000e0000 */
[----:B------:R-:W-:Y:S01]  /*1cb0*/  ULEA UR8, UR6, UR4, 0x3 ;  /* 0x0000000406087291 */ /* 0x000fe2000f8e18ff */
[----:B------:R-:W-:-:S08]  /*1cc0*/  UMOV UR24, URZ ;  /* 0x000000ff00187c82 */ /* 0x000fd00008000000 */
[----:B------:R1:W2:Y:S01]  /*1cd0*/  SYNCS.PHASECHK.TRANS64.TRYWAIT P0, [UR8+0x1b0], R2 ;  /* 0x0001b002ff0075a7 */ /* 0x0002a20008001108 */
[----:B------:R-:W-:Y:S02]  /*1ce0*/  USHF.L.U32 UR35, UR35, 0x6, URZ ;  /* 0x0000000623237899 */ /* 0x000fe400080006ff */
[----:B------:R-:W-:Y:S01]  /*1cf0*/  USHF.L.U32 UR11, UR11, 0x6, URZ ;  /* 0x000000060b0b7899 */ /* 0x000fe200080006ff */
[----:B------:R-:W-:Y:S11]  /*1d00*/  BRA.U !UP0, `(.L_x_21) ;  /* 0x0000000108a47547 */ /* 0x000ff6000b800000 */
[----:B------:R-:W-:Y:S01]  /*1d10*/  UMOV UR16, URZ ;  /* 0x000000ff00107c82 */ /* 0x000fe20008000000 */
[----:B------:R-:W-:-:S05]  /*1d20*/  UMOV UR17, UR6 ;  /* 0x0000000600117c82 */ /* 0x000fca0008000000 */
.L_x_26:
[----:B-1----:R-:W-:Y:S01]  /*1d30*/  ULEA UR33, UR17, UR4, 0x3 ;  /* 0x0000000411217291 */ /* 0x002fe2000f8e18ff */
[----:B--2---:R-:W-:Y:S01]  /*1d40*/  @!P5 MOV R3, 0x1000 ;  /* 0x000010000003d802 */ /* 0x004fe20000000f00 */
[----:B--2---:R-:W-:Y:S10]  /*1d50*/  @P0 BRA `(.L_x_22) ;  /* 0x00000000000c0947 */ /* 0x004ff40003800000 */
[----:B------:R-:W-:-:S04]  /*1d60*/  SHF.L.U32 R5, R15, 0x1f, RZ ;  /* 0x0000001f0f057819 */ /* 0x000fc800000006ff */
[----:B------:R-:W2:Y:S02]  /*1d70*/  SYNCS.PHASECHK.TRANS64.TRYWAIT P0, [UR33+0x1b0], R5 ;  /* 0x0001b005ff0075a7 */ /* 0x000ea40008001121 */
[----:B--2---:R-:W-:Y:S05]  /*1d80*/  @!P0 BRA `(.L_x_23) ;  /* 0x0000006400748947 */ /* 0x004fea0003800000 */
.L_x_22:
[----:B------:R2:W-:Y:S01]  /*1d90*/  @!P5 SYNCS.ARRIVE.TRANS64 RZ, [UR33], R3 ;  /* 0x00000003ffffd9a7 */ /* 0x0005e20008000021 */
[----:B------:R-:W-:Y:S04]  /*1da0*/  BSSY.RECONVERGENT B0, `(.L_x_24) ;  /* 0x0000003000007945 */ /* 0x000fe80003800200 */
[----:B------:R-:W-:Y:S05]  /*1db0*/  @P4 BRA `(.L_x_25) ;  /* 0x0000000000044947 */ /* 0x000fea0003800000 */
[----:B------:R-:W-:Y:S05]  /*1dc0*/  BPT.TRAP 0x1 ;  /* 0x000000040000795c */ /* 0x000fea0000300000 */
.L_x_25:
[----:B------:R-:W-:Y:S05]  /*1dd0*/  BSYNC.RECONVERGENT B0 ;  /* 0x0000000000007941 */ /* 0x000fea0003800200 */
.L_x_24:
[----:B------:R-:W-:Y:S02]  /*1de0*/  UIADD3 UR6, UPT, UPT, UR17, 0x1, URZ ;  /* 0x0000000111067890 */ /* 0x000fe4000fffe0ff */
[----:B------:R-:W-:Y:S02]  /*1df0*/  UIADD3 UR26, UP1, UPT, UR22, 0x80, URZ ;  /* 0x00000080161a7890 */ /* 0x000fe4000ff3e0ff */
[----:B------:R-:W-:Y:S02]  /*1e00*/  UISETP.NE.AND UP0, UPT, UR6, 0x36, UPT ;  /* 0x000000360600788c */ /* 0x000fe4000bf05270 */
[----:B------:R-:W-:Y:S02]  /*1e10*/  USHF.L.U32 UR34, UR16, 0x5, URZ ;  /* 0x0000000510227899 */ /* 0x000fe400080006ff */
[----:B------:R-:W-:Y:S02]  /*1e20*/  USEL UR9, URZ, 0x1, UP0 ;  /* 0x00000001ff097887 */ /* 0x000fe40008000000 */
[----:B------:R-:W-:-:S02]  /*1e30*/  USEL UR6, UR6, URZ, UP0 ;  /* 0x000000ff06067287 */ /* 0x000fc40008000000 */
[----:B------:R-:W-:Y:S02]  /*1e40*/  UIADD3 UR20, UP0, UPT, UR22, 0x180, URZ ;  /* 0x0000018016147890 */ /* 0x000fe4000ff1e0ff */
[----:B------:R-:W-:Y:S01]  /*1e50*/  ULEA UR8, UR6, UR4, 0x3 ;  /* 0x0000000406087291 */ /* 0x000fe2000f8e18ff */
[----:B------:R-:W-:Y:S01]  /*1e60*/  LOP3.LUT R15, R15, UR9, RZ, 0x3c, !PT ;  /* 0x000000090f0f7c12 */ /* 0x000fe2000f8e3cff */
[----:B------:R-:W-:Y:S02]  /*1e70*/  UIADD3.X UR27, UPT, UPT, URZ, UR23, URZ, UP1, !UPT ;  /* 0x00000017ff1b7290 */ /* 0x000fe40008ffe4ff */
[----:B------:R-:W-:Y:S01]  /*1e80*/  UIADD3.X UR21, UPT, UPT, URZ, UR23, URZ, UP0, !UPT ;  /* 0x00000017ff157290 */ /* 0x000fe200087fe4ff */
[----:B-1----:R-:W-:Y:S01]  /*1e90*/  SHF.L.U32 R2, R15, 0x1f, RZ ;  /* 0x0000001f0f027819 */ /* 0x002fe200000006ff */
[----:B------:R-:W-:Y:S01]  /*1ea0*/  UMOV UR18, 0x0 ;  /* 0x0000000000127882 */ /* 0x000fe20000000000 */
[----:B------:R-:W-:Y:S01]  /*1eb0*/  UMOV UR19, 0x10000000 ;  /* 0x1000000000137882 */ /* 0x000fe20000000000 */
[----:B------:R-:W-:Y:S01]  /*1ec0*/  UMOV UR12, UR36 ;  /* 0x00000024000c7c82 */ /* 0x000fe20008000000 */
[----:B------:R1:W1:Y:S01]  /*1ed0*/  SYNCS.PHASECHK.TRANS64.TRYWAIT P0, [UR8+0x1b0], R2 ;  /* 0x0001b002ff0075a7 */ /* 0x0002620008001108 */
[----:B------:R-:W-:Y:S01]  /*1ee0*/  ULEA UR8, UR17, UR4, 0xb ;  /* 0x0000000411087291 */ /* 0x000fe2000f8e58ff */
[----:B------:R-:W-:Y:S01]  /*1ef0*/  UMOV UR9, UR33 ;  /* 0x0000002100097c82 */ /* 0x000fe20008000000 */
[----:B------:R-:W-:-:S02]  /*1f00*/  UMOV UR10, UR34 ;  /* 0x00000022000a7c82 */ /* 0x000fc40008000000 */
[----:B------:R-:W-:Y:S02]  /*1f10*/  UIADD3 UR32, UPT, UPT, UR8, 0x2800, URZ ;  /* 0x0000280008207890 */ /* 0x000fe4000fffe0ff */
[----:B------:R-:W-:Y:S02]  /*1f20*/  UIADD3 UR8, UPT, UPT, UR8, 0x1d800, URZ ;  /* 0x0001d80008087890 */ /* 0x000fe4000fffe0ff */
[----:B------:R-:W-:Y:S01]  /*1f30*/  UIADD3 UR16, UPT, UPT, UR16, 0x1, URZ ;  /* 0x0000000110107890 */ /* 0x000fe2000fffe0ff */
[----:B------:R-:W-:Y:S01]  /*1f40*/  UMOV UR24, UR5 ;  /* 0x0000000500187c82 */ /* 0x000fe20008000000 */
[----:B------:R-:W-:Y:S02]  /*1f50*/  UMOV UR17, UR6 ;  /* 0x0000000600117c82 */ /* 0x000fe40008000000 */
[----:B------:R-:W-:Y:S01]  /*1f60*/  UISETP.NE.AND UP0, UPT, UR16, UR5, UPT ;  /* 0x000000051000728c */ /* 0x000fe2000bf05270 */
[----:B------:R1:W-:Y:S02]  /*1f70*/  UTMALDG.3D [UR32], [UR26], desc[UR18] ;  /* 0x000012201a0075b4 */ /* 0x0003e40008011000 */
[----:B------:R1:W-:Y:S06]  /*1f80*/  UTMALDG.3D [UR8], [UR20], desc[UR18] ;  /* 0x00001208140075b4 */ /* 0x0003ec0008011000 */
[----:B------:R-:W-:Y:S05]  /*1f90*/  BRA.U UP0, `(.L_x_26) ;  /* 0xfffffffd00647547 */ /* 0x000fea000b83ffff */
.L_x_21:
[----:B-1----:R-:W-:Y:S01]  /*1fa0*/  ULEA UR8, UR6, UR4, 0x3 ;  /* 0x0000000406087291 */ /* 0x002fe2000f8e18ff */
[----:B------:R-:W-:Y:S01]  /*1fb0*/  SHF.L.U32 R2, R15, 0x1f, RZ ;  /* 0x0000001f0f027819 */ /* 0x000fe200000006ff */
[----:B------:R-:W-:Y:S01]  /*1fc0*/  @!P1 SYNCS.ARRIVE.TRANS64.A1T0 RZ, [UR4+0x378], RZ ;  /* 0x000378ffffff99a7 */ /* 0x000fe20008100004 */
[----:B------:R-:W-:-:S06]  /*1fd0*/  UISETP.GT.AND UP0, UPT, UR15, UR14, UPT ;  /* 0x0000000e0f00728c */ /* 0x000fcc000bf04270 */
[----:B--2---:R1:W2:Y:S03]  /*1fe0*/  SYNCS.PHASECHK.TRANS64.TRYWAIT P0, [UR8+0x1b0], R2 ;  /* 0x0001b002ff0075a7 */ /* 0x0042a60008001108 */
[----:B------:R-:W-:Y:S05]  /*1ff0*/  BRA.U !UP0, `(.L_x_27) ;  /* 0x0000000108a87547 */ /* 0x000fea000b800000 */
[----:B------:R-:W-:Y:S01]  /*2000*/  UIADD3 UR21, UPT, UPT, UR7, UR24, URZ ;  /* 0x0000001807157290 */ /* 0x000fe2000fffe0ff */
[----:B------:R-:W-:-:S11]  /*2010*/  UMOV UR25, UR6 ;  /* 0x0000000600197c82 */ /* 0x000fd60008000000 */
.L_x_32:
[----:B-1----:R-:W-:Y:S01]  /*2020*/  ULEA UR17, UR25, UR4, 0x3 ;  /* 0x0000000419117291 */ /* 0x002fe2000f8e18ff */
[----:B--2---:R-:W-:Y:S01]  /*2030*/  @!P5 MOV R3, 0x1000 ;  /* 0x000010000003d802 */ /* 0x004fe20000000f00 */
[----:B--2---:R-:W-:Y:S10]  /*2040*/  @P0 BRA `(.L_x_28) ;  /* 0x00000000000c0947 */ /* 0x004ff40003800000 */
[----:B------:R-:W-:-:S04]  /*2050*/  SHF.L.U32 R5, R15, 0x1f, RZ ;  /* 0x0000001f0f057819 */ /* 0x000fc800000006ff */
[----:B------:R-:W2:Y:S02]  /*2060*/  SYNCS.PHASECHK.TRANS64.TRYWAIT P0, [UR17+0x1b0], R5 ;  /* 0x0001b005ff0075a7 */ /* 0x000ea40008001111 */
[----:B--2---:R-:W-:Y:S05]  /*2070*/  @!P0 BRA `(.L_x_29) ;  /* 0x0000006000d08947 */ /* 0x004fea0003800000 */
.L_x_28:
[----:B------:R2:W-:Y:S01]  /*2080*/  @!P5 SYNCS.ARRIVE.TRANS64 RZ, [UR17], R3 ;  /* 0x00000003ffffd9a7 */ /* 0x0005e20008000011 */
[----:B------:R-:W-:Y:S04]  /*2090*/  BSSY.RECONVERGENT B0, `(.L_x_30) ;  /* 0x0000003000007945 */ /* 0x000fe80003800200 */
[----:B------:R-:W-:Y:S05]  /*20a0*/  @P4 BRA `(.L_x_31) ;  /* 0x0000000000044947 */ /* 0x000fea0003800000 */
[----:B------:R-:W-:Y:S05]  /*20b0*/  BPT.TRAP 0x1 ;  /* 0x000000040000795c */ /* 0x000fea0000300000 */
.L_x_31:
[----:B------:R-:W-:Y:S05]  /*20c0*/  BSYNC.RECONVERGENT B0 ;  /* 0x0000000000007941 */ /* 0x000fea0003800200 */
.L_x_30:
        /* <DEDUP_REMOVED lines=20> */
[----:B------:R-:W-:Y:S01]  /*2210*/  UIADD3 UR8, UPT, UPT, UR8, 0x1d800, URZ ;  /* 0x0001d80008087890 */ /* 0x000fe2000fffe0ff */
[----:B------:R-:W-:Y:S01]  /*2220*/  UMOV UR9, UR17 ;  /* 0x0000001100097c82 */ /* 0x000fe20008000000 */
[----:B------:R-:W-:Y:S01]  /*2230*/  UMOV UR10, UR18 ;  /* 0x00000012000a7c82 */ /* 0x000fe20008000000 */
[----:B------:R-:W-:Y:S01]  /*2240*/  UIADD3 UR24, UPT, UPT, UR24, 0x1, URZ ;  /* 0x0000000118187890 */ /* 0x000fe2000fffe0ff */
[----:B------:R-:W-:-:S03]  /*2250*/  UMOV UR25, UR6 ;  /* 0x0000000600197c82 */ /* 0x000fc60008000000 */
[----:B------:R1:W-:Y:S01]  /*2260*/  UTMALDG.3D [UR16], [UR30], desc[UR26] ;  /* 0x00001a101e0075b4 */ /* 0x0003e20008011000 */
[----:B------:R-:W-:Y:S01]  /*2270*/  UISETP.NE.AND UP0, UPT, UR24, UR21, UPT ;  /* 0x000000151800728c */ /* 0x000fe2000bf05270 */
[----:B------:R1:W-:Y:S08]  /*2280*/  UTMALDG.3D [UR8], [UR28], desc[UR26] ;  /* 0x00001a081c0075b4 */ /* 0x0003f00008011000 */
[----:B------:R-:W-:Y:S05]  /*2290*/  BRA.U UP0, `(.L_x_32) ;  /* 0xfffffffd00607547 */ /* 0x000fea000b83ffff */
.L_x_27:
[C---:B-1----:R-:W-:Y:S01]  /*22a0*/  LEA R2, R14.reuse, UR4, 0x3 ;  /* 0x000000040e027c11 */ /* 0x042fe2000f8e18ff */
[----:B------:R-:W-:Y:S01]  /*22b0*/  NOP ;  /* 0x0000000000007918 */ /* 0x000fe20000000000 */
[----:B--2---:R-:W-:Y:S02]  /*22c0*/  SHF.L.U32 R3, R13, 0x1f, RZ ;  /* 0x0000001f0d037819 */ /* 0x004fe400000006ff */
[----:B------:R-:W-:Y:S02]  /*22d0*/  LEA R4, R14, UR4, 0x4 ;  /* 0x000000040e047c11 */ /* 0x000fe4000f8e20ff */
[----:B------:R-:W1:Y:S02]  /*22e0*/  SYNCS.PHASECHK.TRANS64.TRYWAIT P0, [R2+URZ+0x380], R3 ;  /* 0x00038003020075a7 */ /* 0x000e6400080011ff */
[----:B-1----:R-:W-:Y:S05]  /*22f0*/  @!P0 BRA `(.L_x_33) ;  /* 0x0000006000488947 */ /* 0x002fea0003800000 */
.L_x_149:
[----:B------:R-:W2:Y:S01]  /*2300*/  LDS.128 R4, [R4+0x410] ;  /* 0x0004100004047984 */ /* 0x000ea20000000c00 */
[----:B---3--:R-:W-:Y:S01]  /*2310*/  ISETP.GE.AND P0, PT, R40, 0x1, PT ;  /* 0x000000012800780c */ /* 0x008fe20003f06270 */
[----:B-1----:R-:W-:Y:S01]  /*2320*/  VIADD R2, R2, 0x390 ;  /* 0x0000039002027836 */ /* 0x002fe20000000000 */
[----:B------:R-:W-:Y:S01]  /*2330*/  @!PT LDS RZ, [RZ] ;  /* 0x00000000fffff984 */ /* 0x000fe20000000800 */
[----:B------:R-:W-:Y:S01]  /*2340*/  @!PT LDS RZ, [RZ] ;  /* 0x00000000fffff984 */ /* 0x000fe20000000800 */
[----:B------:R-:W-:Y:S01]  /*2350*/  @!PT LDS RZ, [RZ] ;  /* 0x00000000fffff984 */ /* 0x000fe20000000800 */
[----:B------:R-:W-:Y:S01]  /*2360*/  @!PT LDS RZ, [RZ] ;  /* 0x00000000fffff984 */ /* 0x000fe20000000800 */
[----:B------:R1:W-:Y:S06]  /*2370*/  MEMBAR.ALL.CTA ;  /* 0x0000000000007992 */ /* 0x0003ec0000008000 */
[----:B-1----:R-:W1:Y:S01]  /*2380*/  FENCE.VIEW.ASYNC.S ;  /* 0x00000000000073c6 */ /* 0x002e620000000000 */
[----:B------:R-:W-:-:S04]  /*2390*/  PRMT R2, RZ, 0x654, R2 ;  /* 0x00000654ff027816 */ /* 0x000fc80000000002 */
[----:B-1----:R1:W-:Y:S01]  /*23a0*/  SYNCS.ARRIVE.TRANS64.RED.A1T0 RZ, [R2+URZ], RZ ;  /* 0x000000ff02ff79a7 */ /* 0x0023e200081004ff */
[----:B--2---:R-:W-:-:S13]  /*23b0*/  LOP3.LUT P2, RZ, R6, 0x1, RZ, 0xc0, !PT ;  /* 0x0000000106ff7812 */ /* 0x004fda000784c0ff */
[----:B------:R-:W-:Y:S01]  /*23c0*/  @P2 SHF.R.U32.HI R3, RZ, 0x10, R5 ;  /* 0x00000010ff032819 */ /* 0x000fe20000011605 */
[----:B------:R-:W-:Y:S01]  /*23d0*/  VOTEU.ANY UP0, P2 ;  /* 0x0000000000ff7886 */ /* 0x000fe20001000100 */
[----:B------:R-:W-:Y:S02]  /*23e0*/  @P2 MOV R11, R4 ;  /* 0x00000004000b2202 */ /* 0x000fe40000000f00 */
[----:B------:R-:W-:Y:S02]  /*23f0*/  @P2 R2UR.BROADCAST UR8, R3 ;  /* 0x00000000030822ca */ /* 0x000fe400008e0000 */
[----:B------:R-:W-:-:S11]  /*2400*/  @P2 LOP3.LUT R8, R5, 0xffff, RZ, 0xc0, !PT ;  /* 0x0000ffff05082812 */ /* 0x000fd600078ec0ff */
[----:B------:R-:W-:Y:S01]  /*2410*/  @UP0 UMOV UR36, UR8 ;  /* 0x0000000800240c82 */ /* 0x000fe20008000000 */
[----:B-1----:R-:W-:Y:S05]  /*2420*/  @!P0 BRA `(.L_x_34) ;  /* 0x0000000000b88947 */ /* 0x002fea0003800000 */
[----:B------:R-:W4:Y:S01]  /*2430*/  LDC.64 R4, c[0x0][0xb18] ;  /* 0x0002c600ff047b82 */ /* 0x000f220000000a00 */
[----:B------:R-:W-:-:S07]  /*2440*/  ISETP.NE.AND P3, PT, R40, 0x1, PT ;  /* 0x000000012800780c */ /* 0x000fce0003f65270 */
[----:B------:R-:W1:Y:S08]  /*2450*/  LDC.64 R6, c[0x0][0xb10] ;  /* 0x0002c400ff067b82 */ /* 0x000e700000000a00 */
[----:B------:R-:W2:Y:S08]  /*2460*/  LDC R16, c[0x0][0xb20] ;  /* 0x0002c800ff107b82 */ /* 0x000eb00000000800 */
[----:B------:R-:W3:Y:S01]  /*2470*/  LDC R18, c[0x0][0xb0c] ;  /* 0x0002c300ff127b82 */ /* 0x000ee20000000800 */
[----:B----4-:R-:W-:Y:S01]  /*2480*/  IMAD.HI.U32 R17, R0, R5, RZ ;  /* 0x0000000500117227 */ /* 0x010fe200078e00ff */
[----:B------:R-:W-:-:S03]  /*2490*/  ISETP.NE.AND P0, PT, R4, 0x1, PT ;  /* 0x000000010400780c */ /* 0x000fc60003f05270 */
[----:B------:R-:W-:-:S03]  /*24a0*/  IMAD.HI.U32 R5, R8, R5, RZ ;  /* 0x0000000508057227 */ /* 0x000fc600078e00ff */
[----:B------:R-:W4:Y:S01]  /*24b0*/  LDC.64 R2, c[0x0][0xb28] ;  /* 0x0002ca00ff027b82 */ /* 0x000f220000000a00 */
[----:B-1----:R-:W-:-:S04]  /*24c0*/  IMAD.HI.U32 R20, R9, R6, RZ ;  /* 0x0000000609147227 */ /* 0x002fc800078e00ff */
[----:B------:R-:W-:Y:S01]  /*24d0*/  IMAD.HI.U32 R22, R11, R6, RZ ;  /* 0x000000060b167227 */ /* 0x000fe200078e00ff */
[----:B------:R-:W-:Y:S02]  /*24e0*/  SHF.R.U32.HI R20, RZ, R7, R20 ;  /* 0x00000007ff147219 */ /* 0x000fe40000011614 */
[-C--:B--2---:R-:W-:Y:S02]  /*24f0*/  SHF.R.U32.HI R17, RZ, R16.reuse, R17 ;  /* 0x00000010ff117219 */ /* 0x084fe40000011611 */
[----:B------:R-:W-:Y:S02]  /*2500*/  SHF.R.U32.HI R5, RZ, R16, R5 ;  /* 0x00000010ff057219 */ /* 0x000fe40000011605 */
[----:B------:R-:W-:Y:S02]  /*2510*/  SEL R17, R0, R17, !P0 ;  /* 0x0000001100117207 */ /* 0x000fe40004000000 */
[----:B------:R-:W-:Y:S02]  /*2520*/  SHF.R.U32.HI R22, RZ, R7, R22 ;  /* 0x00000007ff167219 */ /* 0x000fe40000011616 */
[----:B---3--:R-:W-:-:S02]  /*2530*/  ISETP.NE.AND P1, PT, R18, 0x1, PT ;  /* 0x000000011200780c */ /* 0x008fc40003f25270 */
[----:B------:R-:W-:Y:S02]  /*2540*/  SEL R5, R8, R5, !P0 ;  /* 0x0000000508057207 */ /* 0x000fe40004000000 */
[----:B------:R-:W-:Y:S02]  /*2550*/  SEL R19, R9, R20, !P1 ;  /* 0x0000001409137207 */ /* 0x000fe40004800000 */
[----:B------:R-:W-:Y:S01]  /*2560*/  SEL R7, R11, R22, !P1 ;  /* 0x000000160b077207 */ /* 0x000fe20004800000 */
[----:B----4-:R-:W-:-:S04]  /*2570*/  IMAD.HI.U32 R20, R17, R2, RZ ;  /* 0x0000000211147227 */ /* 0x010fc800078e00ff */
[----:B------:R-:W-:Y:S01]  /*2580*/  IMAD.HI.U32 R6, R19, R2, RZ ;  /* 0x0000000213067227 */ /* 0x000fe200078e00ff */
[----:B------:R-:W-:-:S04]  /*2590*/  @P3 SHF.R.U32.HI R17, RZ, R3, R20 ;  /* 0x00000003ff113219 */ /* 0x000fc80000011614 */
[----:B------:R-:W-:Y:S01]  /*25a0*/  @P3 SHF.R.U32.HI R19, RZ, R3, R6 ;  /* 0x00000003ff133219 */ /* 0x000fe20000011606 */
[----:B------:R-:W-:-:S04]  /*25b0*/  IMAD R17, R40, R17, RZ ;  /* 0x0000001128117224 */ /* 0x000fc800078e02ff */
[----:B------:R-:W-:Y:S01]  /*25c0*/  IMAD R6, R40, R19, RZ ;  /* 0x0000001328067224 */ /* 0x000fe200078e02ff */
[C---:B------:R-:W-:Y:S02]  /*25d0*/  ISETP.GE.AND P0, PT, R5.reuse, R17, PT ;  /* 0x000000110500720c */ /* 0x040fe40003f06270 */
[----:B------:R-:W-:Y:S02]  /*25e0*/  IADD3 R17, PT, PT, -R5, RZ, RZ ;  /* 0x000000ff05117210 */ /* 0x000fe40007ffe1ff */
[----:B------:R-:W-:Y:S01]  /*25f0*/  ISETP.GE.OR P0, PT, R7, R6, P0 ;  /* 0x000000060700720c */ /* 0x000fe20000706670 */
[----:B------:R-:W-:-:S04]  /*2600*/  IMAD.HI.U32 R6, R5, R2, RZ ;  /* 0x0000000205067227 */ /* 0x000fc800078e00ff */
[----:B------:R-:W-:Y:S01]  /*2610*/  IMAD R8, R4, R17, R8 ;  /* 0x0000001104087224 */ /* 0x000fe200078e0208 */
[----:B------:R-:W-:-:S04]  /*2620*/  SHF.R.U32.HI R6, RZ, R3, R6 ;  /* 0x00000003ff067219 */ /* 0x000fc80000011606 */
[----:B------:R-:W-:-:S03]  /*2630*/  SEL R6, R5, R6, !P3 ;  /* 0x0000000605067207 */ /* 0x000fc60005800000 */
[----:B------:R-:W-:-:S04]  /*2640*/  @!P0 IMAD.HI.U32 R16, R7, R2, RZ ;  /* 0x0000000207108227 */ /* 0x000fc800078e00ff */
[----:B------:R-:W-:Y:S01]  /*2650*/  IMAD.MOV R2, RZ, RZ, -R6 ;  /* 0x000000ffff027224 */ /* 0x000fe200078e0a06 */
[----:B------:R-:W-:-:S03]  /*2660*/  @!P0 SHF.R.U32.HI R16, RZ, R3, R16 ;  /* 0x00000003ff108219 */ /* 0x000fc60000011610 */
[----:B------:R-:W-:Y:S01]  /*2670*/  IMAD R2, R40, R2, R5 ;  /* 0x0000000228027224 */ /* 0x000fe200078e0205 */
[----:B------:R-:W-:-:S05]  /*2680*/  @!P0 SEL R3, R7, R16, !P3 ;  /* 0x0000001007038207 */ /* 0x000fca0005800000 */
[--C-:B------:R-:W-:Y:S02]  /*2690*/  @!P0 IMAD.IADD R6, R6, 0x1, -R3.reuse ;  /* 0x0000000106068824 */ /* 0x100fe400078e0a03 */
[----:B------:R-:W-:Y:S01]  /*26a0*/  @!P0 IMAD R3, R2, R19, R3 ;  /* 0x0000001302038224 */ /* 0x000fe200078e0203 */
[----:B------:R-:W-:Y:S01]  /*26b0*/  IADD3 R2, PT, PT, -R7, RZ, RZ ;  /* 0x000000ff07027210 */ /* 0x000fe20007ffe1ff */
[----:B------:R-:W-:Y:S02]  /*26c0*/  @!P0 IMAD R5, R40, R6, R7 ;  /* 0x0000000628058224 */ /* 0x000fe400078e0207 */
[----:B------:R-:W-:Y:S02]  /*26d0*/  @!P0 IMAD.MOV.U32 R7, RZ, RZ, R3 ;  /* 0x000000ffff078224 */ /* 0x000fe400078e0003 */
[----:B------:R-:W-:Y:S02]  /*26e0*/  IMAD R2, R18, R2, R11 ;  /* 0x0000000212027224 */ /* 0x000fe400078e020b */
[----:B------:R-:W-:-:S02]  /*26f0*/  IMAD R8, R5, R4, R8 ;  /* 0x0000000405087224 */ /* 0x000fc400078e0208 */
[----:B------:R-:W-:Y:S02]  /*2700*/  IMAD R11, R7, R18, R2 ;  /* 0x00000012070b7224 */ /* 0x000fe400078e0202 */
.L_x_34:
[----:B------:R-:W1:Y:S02]  /*2710*/  LDCU UR8, c[0x0][0xb30] ;  /* 0x00016600ff0877ac */ /* 0x000e640008000800 */
[----:B-1----:R-:W-:-:S09]  /*2720*/  UISETP.NE.AND UP0, UPT, UR8, 0x1, UPT ;  /* 0x000000010800788c */ /* 0x002fd2000bf05270 */
[----:B------:R-:W-:Y:S05]  /*2730*/  BRA.U UP0, `(.L_x_35) ;  /* 0x0000000100407547 */ /* 0x000fea000b800000 */
[----:B------:R-:W1:Y:S08]  /*2740*/  LDC.64 R4, c[0x0][0xb10] ;  /* 0x0002c400ff047b82 */ /* 0x000e700000000a00 */
[----:B------:R-:W2:Y:S08]  /*2750*/  LDC.64 R2, c[0x0][0xb18] ;  /* 0x0002c600ff027b82 */ /* 0x000eb00000000a00 */
[----:B------:R-:W3:Y:S08]  /*2760*/  LDC R6, c[0x0][0xb20] ;  /* 0x0002c800ff067b82 */ /* 0x000ef00000000800 */
[----:B------:R-:W4:Y:S01]  /*2770*/  LDC R16, c[0x0][0xb0c] ;  /* 0x0002c300ff107b82 */ /* 0x000f220000000800 */
[----:B-1----:R-:W-:-:S05]  /*2780*/  IMAD.HI.U32 R4, R11, R4, RZ ;  /* 0x000000040b047227 */ /* 0x002fca00078e00ff */
[----:B------:R-:W-:Y:S01]  /*2790*/  SHF.R.U32.HI R4, RZ, R5, R4 ;  /* 0x00000005ff047219 */ /* 0x000fe20000011604 */
[----:B--2---:R-:W-:Y:S01]  /*27a0*/  IMAD.HI.U32 R3, R8, R3, RZ ;  /* 0x0000000308037227 */ /* 0x004fe200078e00ff */
[----:B------:R-:W-:-:S04]  /*27b0*/  ISETP.NE.AND P0, PT, R2, 0x1, PT ;  /* 0x000000010200780c */ /* 0x000fc80003f05270 */
[----:B---3--:R-:W-:-:S04]  /*27c0*/  SHF.R.U32.HI R3, RZ, R6, R3 ;  /* 0x00000006ff037219 */ /* 0x008fc80000011603 */
[----:B------:R-:W-:Y:S02]  /*27d0*/  SEL R3, R8, R3, !P0 ;  /* 0x0000000308037207 */ /* 0x000fe40004000000 */
[----:B----4-:R-:W-:-:S04]  /*27e0*/  ISETP.NE.AND P1, PT, R16, 0x1, PT ;  /* 0x000000011000780c */ /* 0x010fc80003f25270 */
[----:B------:R-:W-:-:S05]  /*27f0*/  SEL R4, R11, R4, !P1 ;  /* 0x000000040b047207 */ /* 0x000fca0004800000 */
[----:B------:R-:W-:Y:S02]  /*2800*/  IMAD.IADD R5, R3, 0x1, -R4 ;  /* 0x0000000103057824 */ /* 0x000fe400078e0a04 */
[----:B------:R-:W-:Y:S02]  /*2810*/  IMAD.IADD R3, R4, 0x1, -R3 ;  /* 0x0000000104037824 */ /* 0x000fe400078e0a03 */
[----:B------:R-:W-:Y:S02]  /*2820*/  IMAD R11, R5, R16, R11 ;  /* 0x00000010050b7224 */ /* 0x000fe400078e020b */
[----:B------:R-:W-:-:S07]  /*2830*/  IMAD R8, R3, R2, R8 ;  /* 0x0000000203087224 */ /* 0x000fce00078e0208 */
.L_x_35:
[----:B------:R-:W-:Y:S01]  /*2840*/  VIADD R14, R14, 0x1 ;  /* 0x000000010e0e7836 */ /* 0x000fe20000000000 */
[----:B------:R-:W-:Y:S01]  /*2850*/  PLOP3.LUT P1, PT, PT, PT, PT, 0x80, 0x8 ;  /* 0x000000000008781c */ /* 0x000fe20003f2f070 */
[----:B------:R-:W-:Y:S02]  /*2860*/  IMAD.IADD R99, R11, 0x1, R96 ;  /* 0x000000010b637824 */ /* 0x000fe400078e0260 */
[----:B------:R-:W-:Y:S01]  /*2870*/  IMAD.IADD R97, R8, 0x1, R81 ;  /* 0x0000000108617824 */ /* 0x000fe200078e0251 */
[----:B------:R-:W-:-:S04]  /*2880*/  ISETP.NE.AND P0, PT, R14, 0x2, PT ;  /* 0x000000020e00780c */ /* 0x000fc80003f05270 */
[----:B------:R-:W-:Y:S02]  /*2890*/  SEL R2, RZ, 0x1, P0 ;  /* 0x00000001ff027807 */ /* 0x000fe40000000000 */
[----:B------:R-:W-:Y:S02]  /*28a0*/  SEL R14, R14, RZ, P0 ;  /* 0x000000ff0e0e7207 */ /* 0x000fe40000000000 */
[----:B------:R-:W-:Y:S01]  /*28b0*/  LOP3.LUT R13, R13, R2, RZ, 0x3c, !PT ;  /* 0x000000020d0d7212 */ /* 0x000fe200078e3cff */
[----:B------:R-:W-:Y:S06]  /*28c0*/  @P2 BRA `(.L_x_36) ;  /* 0xfffffff000a02947 */ /* 0x000fec000383ffff */
[----:B------:R-:W-:Y:S01]  /*28d0*/  UIADD3 UR4, UPT, UPT, UR4, 0x1b0, URZ ;  /* 0x000001b004047890 */ /* 0x000fe2000fffe0ff */
[----:B------:R-:W-:-:S03]  /*28e0*/  SHF.L.U32 R3, R15, 0x1f, RZ ;  /* 0x0000001f0f037819 */ /* 0x000fc600000006ff */
[----:B------:R-:W-:-:S09]  /*28f0*/  ULEA UR5, UR6, UR4, 0x3 ;  /* 0x0000000406057291 */ /* 0x000fd2000f8e18ff */
[----:B------:R-:W1:Y:S02]  /*2900*/  SYNCS.PHASECHK.TRANS64.TRYWAIT P0, [UR5], R3 ;  /* 0x00000003ff0075a7 */ /* 0x000e640008001105 */
[----:B-1----:R-:W-:Y:S05]  /*2910*/  @!P0 BRA `(.L_x_37) ;  /* 0x0000005800d48947 */ /* 0x002fea0003800000 */
.L_x_151:
[----:B------:R-:W-:-:S04]  /*2920*/  UIADD3 UR6, UPT, UPT, UR6, 0x1, URZ ;  /* 0x0000000106067890 */ /* 0x000fc8000fffe0ff */
[----:B------:R-:W-:-:S04]  /*2930*/  UISETP.NE.AND UP0, UPT, UR6, 0x36, UPT ;  /* 0x000000360600788c */ /* 0x000fc8000bf05270 */
[----:B------:R-:W-:Y:S02]  /*2940*/  USEL UR7, URZ, 0x1, UP0 ;  /* 0x00000001ff077887 */ /* 0x000fe40008000000 */
[----:B------:R-:W-:-:S04]  /*2950*/  USEL UR6, UR6, URZ, UP0 ;  /* 0x000000ff06067287 */ /* 0x000fc80008000000 */
[----:B------:R-:W-:Y:S01]  /*2960*/  ULEA UR5, UR6, UR4, 0x3 ;  /* 0x0000000406057291 */ /* 0x000fe2000f8e18ff */
[----:B------:R-:W-:-:S04]  /*2970*/  LOP3.LUT R2, R15, UR7, RZ, 0x3c, !PT ;  /* 0x000000070f027c12 */ /* 0x000fc8000f8e3cff */
[----:B-1----:R-:W-:-:S04]  /*2980*/  SHF.L.U32 R3, R2, 0x1f, RZ ;  /* 0x0000001f02037819 */ /* 0x002fc800000006ff */
[----:B------:R-:W1:Y:S02]  /*2990*/  SYNCS.PHASECHK.TRANS64.TRYWAIT P0, [UR5], R3 ;  /* 0x00000003ff0075a7 */ /* 0x000e640008001105 */
[----:B-1----:R-:W-:Y:S05]  /*29a0*/  @!P0 BRA `(.L_x_38) ;  /* 0x0000005800c88947 */ /* 0x002fea0003800000 */
.L_x_153:
        /* <DEDUP_REMOVED lines=9> */
.L_x_155:
        /* <DEDUP_REMOVED lines=9> */
.L_x_157:
        /* <DEDUP_REMOVED lines=9> */
.L_x_159:
        /* <DEDUP_REMOVED lines=9> */
.L_x_161:
        /* <DEDUP_REMOVED lines=9> */
.L_x_163:
        /* <DEDUP_REMOVED lines=9> */
.L_x_165:
        /* <DEDUP_REMOVED lines=9> */
.L_x_167:
        /* <DEDUP_REMOVED lines=9> */
.L_x_169:
        /* <DEDUP_REMOVED lines=9> */
.L_x_171:
        /* <DEDUP_REMOVED lines=9> */
.L_x_173:
        /* <DEDUP_REMOVED lines=9> */
.L_x_175:
        /* <DEDUP_REMOVED lines=9> */
.L_x_177:
        /* <DEDUP_REMOVED lines=9> */
.L_x_179:
        /* <DEDUP_REMOVED lines=9> */
.L_x_181:
        /* <DEDUP_REMOVED lines=9> */
.L_x_183:
        /* <DEDUP_REMOVED lines=9> */
.L_x_185:
        /* <DEDUP_REMOVED lines=9> */
.L_x_187:
        /* <DEDUP_REMOVED lines=9> */
.L_x_189:
        /* <DEDUP_REMOVED lines=9> */
.L_x_191:
        /* <DEDUP_REMOVED lines=9> */
.L_x_193:
        /* <DEDUP_REMOVED lines=9> */
.L_x_195:
        /* <DEDUP_REMOVED lines=9> */
.L_x_197:
        /* <DEDUP_REMOVED lines=9> */
.L_x_199:
        /* <DEDUP_REMOVED lines=9> */
.L_x_201:
        /* <DEDUP_REMOVED lines=9> */
.L_x_203:
        /* <DEDUP_REMOVED lines=9> */
.L_x_205:
        /* <DEDUP_REMOVED lines=9> */
.L_x_207:
        /* <DEDUP_REMOVED lines=9> */
.L_x_209:
        /* <DEDUP_REMOVED lines=9> */
.L_x_211:
        /* <DEDUP_REMOVED lines=9> */
.L_x_213:
        /* <DEDUP_REMOVED lines=9> */
.L_x_215:
        /* <DEDUP_REMOVED lines=9> */
.L_x_217:
        /* <DEDUP_REMOVED lines=9> */
.L_x_219:
        /* <DEDUP_REMOVED lines=9> */
.L_x_221:
        /* <DEDUP_REMOVED lines=9> */
.L_x_223:
        /* <DEDUP_REMOVED lines=9> */
.L_x_225:
        /* <DEDUP_REMOVED lines=9> */
.L_x_227:
        /* <DEDUP_REMOVED lines=9> */
.L_x_229:
        /* <DEDUP_REMOVED lines=9> */
.L_x_231:
        /* <DEDUP_REMOVED lines=9> */
.L_x_233:
        /* <DEDUP_REMOVED lines=9> */
.L_x_235:
        /* <DEDUP_REMOVED lines=9> */
.L_x_237:
        /* <DEDUP_REMOVED lines=9> */
.L_x_239:
        /* <DEDUP_REMOVED lines=9> */
.L_x_241:
        /* <DEDUP_REMOVED lines=9> */
.L_x_243:
        /* <DEDUP_REMOVED lines=9> */
.L_x_245:
        /* <DEDUP_REMOVED lines=9> */
.L_x_247:
        /* <DEDUP_REMOVED lines=9> */
.L_x_249:
        /* <DEDUP_REMOVED lines=9> */
.L_x_251:
        /* <DEDUP_REMOVED lines=9> */
.L_x_253:
        /* <DEDUP_REMOVED lines=9> */
.L_x_255:
[----:B------:R-:W-:-:S04]  /*4660*/  UIADD3 UR6, UPT, UPT, UR6, 0x1, URZ ;  /* 0x0000000106067890 */ /* 0x000fc8000fffe0ff */
[----:B------:R-:W-:-:S04]  /*4670*/  UISETP.NE.AND UP0, UPT, UR6, 0x36, UPT ;  /* 0x000000360600788c */ /* 0x000fc8000bf05270 */
[----:B------:R-:W-:Y:S02]  /*4680*/  USEL UR5, URZ, 0x1, UP0 ;  /* 0x00000001ff057887 */ /* 0x000fe40008000000 */
[----:B------:R-:W-:-:S04]  /*4690*/  USEL UR6, UR6, URZ, UP0 ;  /* 0x000000ff06067287 */ /* 0x000fc80008000000 */
[----:B------:R-:W-:Y:S01]  /*46a0*/  ULEA UR6, UR6, UR4, 0x3 ;  /* 0x0000000406067291 */ /* 0x000fe2000f8e18ff */
[----:B-1----:R-:W-:-:S04]  /*46b0*/  LOP3.LUT R3, R2, UR5, RZ, 0x3c, !PT ;  /* 0x0000000502037c12 */ /* 0x002fc8000f8e3cff */
[----:B------:R-:W-:Y:S01]  /*46c0*/  SHF.L.U32 R3, R3, 0x1f, RZ ;  /* 0x0000001f03037819 */ /* 0x000fe200000006ff */
[----:B----4-:R-:W-:-:S07]  /*46d0*/  IMAD.U32 R0, RZ, RZ, UR6 ;  /* 0x00000006ff007e24 */ /* 0x010fce000f8e00ff */
.L_x_90:
[----:B-1----:R1:W2:Y:S02]  /*46e0*/  SYNCS.PHASECHK.TRANS64.TRYWAIT P0, [R0+URZ], R3 ;  /* 0x00000003000075a7 */ /* 0x0022a400080011ff */
[----:B--2---:R-:W-:Y:S05]  /*46f0*/  @!P0 NANOSLEEP.SYNCS 0x989680 ;  /* 0x009896800000895d */ /* 0x004fea0003900000 */
[----:B------:R-:W2:Y:S02]  /*4700*/  @!P0 SYNCS.PHASECHK.TRANS64 P0, [R0+URZ], R3 ;  /* 0x00000003000085a7 */ /* 0x000ea400080010ff */
[----:B--2---:R-:W-:Y:S05]  /*4710*/  @P0 EXIT ;  /* 0x000000000000094d */ /* 0x004fea0003800000 */
[----:B------:R-:W-:Y:S05]  /*4720*/  BRA `(.L_x_90) ;  /* 0xfffffffc00ec7947 */ /* 0x000fea000383ffff */
.L_x_18:
[----:B------:R-:W-:-:S04]  /*4730*/  UISETP.NE.AND UP1, UPT, UR37, URZ, UPT ;  /* 0x000000ff2500728c */ /* 0x000fc8000bf25270 */
[----:B------:R-:W-:-:S09]  /*4740*/  UISETP.NE.OR UP1, UPT, UR8, 0x1, UP1 ;  /* 0x000000010800788c */ /* 0x000fd20008f25670 */
[----:B------:R-:W-:Y:S05]  /*4750*/  BRA.U UP1, `(.L_x_91) ;  /* 0x0000000501487547 */ /* 0x000fea000b800000 */
[----:B------:R-:W-:Y:S01]  /*4760*/  ISETP.NE.AND P2, PT, R2, RZ, PT ;  /* 0x000000ff0200720c */ /* 0x000fe20003f45270 */
[----:B------:R-:W-:Y:S01]  /*4770*/  IMAD.MOV.U32 R12, RZ, RZ, 0x1 ;  /* 0x00000001ff0c7424 */ /* 0x000fe200078e00ff */
[----:B------:R-:W-:Y:S02]  /*4780*/  CS2R R10, SRZ ;  /* 0x00000000000a7805 */ /* 0x000fe4000001ff00 */
[----:B------:R-:W-:Y:S01]  /*4790*/  CS2R R8, SRZ ;  /* 0x0000000000087805 */ /* 0x000fe2000001ff00 */
[----:B------:R-:W-:Y:S01]  /*47a0*/  UMOV UR4, 0x400 ;  /* 0x0000040000047882 */ /* 0x000fe20000000000 */
[----:B------:R-:W-:Y:S01]  /*47b0*/  UMOV UR6, URZ ;  /* 0x000000ff00067c82 */ /* 0x000fe20008000000 */
[----:B------:R-:W-:-:S12]  /*47c0*/  ULEA UR37, UR37, UR4, 0x18 ;  /* 0x0000000425257291 */ /* 0x000fd8000f8ec0ff */
.L_x_95:
[----:B------:R-:W-:Y:S02]  /*47d0*/  LEA R0, R8, UR37, 0x3 ;  /* 0x0000002508007c11 */ /* 0x000fe4000f8e18ff */
[----:B------:R-:W-:-:S03]  /*47e0*/  SHF.L.U32 R5, R9, 0x1f, RZ ;  /* 0x0000001f09057819 */ /* 0x000fc600000006ff */
[----:B------:R-:W-:Y:S01]  /*47f0*/  VIADD R4, R0, 0x3f0 ;  /* 0x000003f000047836 */ /* 0x000fe20000000000 */
[----:B------:R-:W1:Y:S02]  /*4800*/  SYNCS.PHASECHK.TRANS64.TRYWAIT P0, [R0+URZ+0x3e0], R5 ;  /* 0x0003e005000075a7 */ /* 0x000e6400080011ff */
[----:B-1----:R-:W-:Y:S05]  /*4810*/  @!P0 BRA `(.L_x_92) ;  /* 0x00000050000c8947 */ /* 0x002fea0003800000 */
.L_x_256:
[----:B------:R-:W-:Y:S01]  /*4820*/  ULEA UR5, UR6, UR37, 0x3 ;  /* 0x0000002506057291 */ /* 0x000fe2000f8e18ff */
[----:B------:R-:W-:Y:S02]  /*4830*/  PRMT R4, RZ, 0x654, R4 ;  /* 0x00000654ff047816 */ /* 0x000fe40000000004 */
[----:B-1----:R-:W-:Y:S01]  /*4840*/  SHF.L.U32 R5, R12, 0x1f, RZ ;  /* 0x0000001f0c057819 */ /* 0x002fe200000006ff */
[----:B------:R-:W-:Y:S01]  /*4850*/  UIADD3 UR4, UPT, UPT, UR5, 0x380, URZ ;  /* 0x0000038005047890 */ /* 0x000fe2000fffe0ff */
[----:B------:R1:W-:Y:S05]  /*4860*/  SYNCS.ARRIVE.TRANS64.RED.A1T0 RZ, [R4+URZ], RZ ;  /* 0x000000ff04ff79a7 */ /* 0x0003ea00081004ff */
[----:B------:R-:W-:Y:S01]  /*4870*/  IMAD.U32 R7, RZ, RZ, UR4 ;  /* 0x00000004ff077e24 */ /* 0x000fe2000f8e00ff */
[----:B------:R-:W2:Y:S04]  /*4880*/  SYNCS.PHASECHK.TRANS64.TRYWAIT P0, [UR5+0x390], R5 ;  /* 0x00039005ff0075a7 */ /* 0x000ea80008001105 */
[----:B------:R-:W-:Y:S01]  /*4890*/  PRMT R6, R2, 0x654, R7 ;  /* 0x0000065402067816 */ /* 0x000fe20000000007 */
[----:B-1----:R-:W-:Y:S01]  /*48a0*/  @!P2 IMAD.MOV.U32 R4, RZ, RZ, 0x10 ;  /* 0x00000010ff04a424 */ /* 0x002fe200078e00ff */
[----:B--2---:R-:W-:Y:S06]  /*48b0*/  @!P0 BRA `(.L_x_93) ;  /* 0x0000004c00f88947 */ /* 0x004fec0003800000 */
.L_x_258:
[----:B------:R-:W-:Y:S01]  /*48c0*/  ULEA UR4, UR6, UR37, 0x4 ;  /* 0x0000002506047291 */ /* 0x000fe2000f8e20ff */
[----:B------:R-:W-:Y:S01]  /*48d0*/  SEL R3, R6, R3, !P2 ;  /* 0x0000000306037207 */ /* 0x000fe20005000000 */
[----:B------:R-:W-:Y:S01]  /*48e0*/  UIADD3 UR5, UPT, UPT, UR5, 0x380, URZ ;  /* 0x0000038005057890 */ /* 0x000fe2000fffe0ff */
[----:B-1----:R-:W-:Y:S01]  /*48f0*/  LEA R0, R11, UR37, 0x3 ;  /* 0x000000250b007c11 */ /* 0x002fe2000f8e18ff */
[----:B------:R-:W-:Y:S01]  /*4900*/  UIADD3 UR4, UPT, UPT, UR4, 0x410, URZ ;  /* 0x0000041004047890 */ /* 0x000fe2000fffe0ff */
[----:B------:R-:W-:Y:S01]  /*4910*/  SHF.L.U32 R5, R10, 0x1f, RZ ;  /* 0x0000001f0a057819 */ /* 0x000fe200000006ff */
[----:B------:R1:W-:Y:S01]  /*4920*/  @!P2 SYNCS.ARRIVE.TRANS64.RED RZ, [R3+URZ], R4 ;  /* 0x0000000403ffa9a7 */ /* 0x0003e200080004ff */
[----:B------:R-:W-:Y:S01]  /*4930*/  UIADD3 UR6, UPT, UPT, UR6, 0x1, URZ ;  /* 0x0000000106067890 */ /* 0x000fe2000fffe0ff */
[----:B------:R-:W-:-:S03]  /*4940*/  VIADD R8, R8, 0x1 ;  /* 0x0000000108087836 */ /* 0x000fc60000000000 */
[----:B------:R-:W-:Y:S02]  /*4950*/  UISETP.NE.AND UP0, UPT, UR6, 0x2, UPT ;  /* 0x000000020600788c */ /* 0x000fe4000bf05270 */
[----:B------:R-:W-:Y:S06]  /*4960*/  UGETNEXTWORKID.BROADCAST [UR4], [UR5] ;  /* 0x00000000040073ca */ /* 0x000fec0008000100 */
[----:B------:R-:W-:Y:S01]  /*4970*/  USEL UR4, URZ, 0x1, UP0 ;  /* 0x00000001ff047887 */ /* 0x000fe20008000000 */
[----:B------:R-:W-:Y:S01]  /*4980*/  ISETP.NE.AND P0, PT, R8, 0x2, PT ;  /* 0x000000020800780c */ /* 0x000fe20003f05270 */
[----:B------:R-:W-:Y:S01]  /*4990*/  USEL UR6, UR6, URZ, UP0 ;  /* 0x000000ff06067287 */ /* 0x000fe20008000000 */
[----:B------:R-:W2:Y:S03]  /*49a0*/  SYNCS.PHASECHK.TRANS64.TRYWAIT P1, [R0+URZ+0x380], R5 ;  /* 0x00038005000075a7 */ /* 0x000ea600080211ff */
[----:B------:R-:W-:Y:S01]  /*49b0*/  LOP3.LUT R12, R12, UR4, RZ, 0x3c, !PT ;  /* 0x000000040c0c7c12 */ /* 0x000fe2000f8e3cff */
[----:B-12---:R-:W-:Y:S07]  /*49c0*/  @!P1 BRA `(.L_x_94) ;  /* 0x0000004c00cc9947 */ /* 0x006fee0003800000 */
.L_x_259:
[C---:B------:R-:W-:Y:S01]  /*49d0*/  LEA R4, R11.reuse, UR37, 0x4 ;  /* 0x000000250b047c11 */ /* 0x040fe2000f8e20ff */
[----:B-1----:R-:W-:Y:S01]  /*49e0*/  VIADD R0, R0, 0x390 ;  /* 0x0000039000007836 */ /* 0x002fe20000000000 */
[----:B------:R-:W-:Y:S01]  /*49f0*/  SEL R8, R8, RZ, P0 ;  /* 0x000000ff08087207 */ /* 0x000fe20000000000 */
[----:B------:R-:W-:-:S03]  /*4a00*/  VIADD R11, R11, 0x1 ;  /* 0x000000010b0b7836 */ /* 0x000fc60000000000 */
[----:B------:R-:W1:Y:S01]  /*4a10*/  LDS.128 R4, [R4+0x410] ;  /* 0x0004100004047984 */ /* 0x000e620000000c00 */
[----:B------:R-:W-:Y:S02]  /*4a20*/  PRMT R0, RZ, 0x654, R0 ;  /* 0x00000654ff007816 */ /* 0x000fe40000000000 */
[C---:B------:R-:W-:Y:S01]  /*4a30*/  ISETP.NE.AND P1, PT, R11.reuse, 0x2, PT ;  /* 0x000000020b00780c */ /* 0x040fe20003f25270 */
[----:B------:R-:W-:Y:S01]  /*4a40*/  @!PT LDS RZ, [RZ] ;  /* 0x00000000fffff984 */ /* 0x000fe20000000800 */
[----:B------:R-:W-:Y:S01]  /*4a50*/  @!PT LDS RZ, [RZ] ;  /* 0x00000000fffff984 */ /* 0x000fe20000000800 */
[----:B------:R-:W-:Y:S01]  /*4a60*/  @!PT LDS RZ, [RZ] ;  /* 0x00000000fffff984 */ /* 0x000fe20000000800 */
[----:B------:R-:W-:Y:S01]  /*4a70*/  @!PT LDS RZ, [RZ] ;  /* 0x00000000fffff984 */ /* 0x000fe20000000800 */
[----:B------:R2:W-:Y:S06]  /*4a80*/  MEMBAR.ALL.CTA ;  /* 0x0000000000007992 */ /* 0x0005ec0000008000 */
[----:B--2---:R-:W2:Y:S01]  /*4a90*/  FENCE.VIEW.ASYNC.S ;  /* 0x00000000000073c6 */ /* 0x004ea20000000000 */
[----:B------:R-:W-:Y:S01]  /*4aa0*/  SEL R11, R11, RZ, P1 ;  /* 0x000000ff0b0b7207 */ /* 0x000fe20000800000 */
[----:B--2---:R2:W-:Y:S01]  /*4ab0*/  SYNCS.ARRIVE.TRANS64.RED.A1T0 RZ, [R0+URZ], RZ ;  /* 0x000000ff00ff79a7 */ /* 0x0045e200081004ff */
[----:B-1----:R-:W-:-:S02]  /*4ac0*/  LOP3.LUT P3, RZ, R6, 0x1, RZ, 0xc0, !PT ;  /* 0x0000000106ff7812 */ /* 0x002fc4000786c0ff */
[----:B------:R-:W-:-:S04]  /*4ad0*/  SEL R5, RZ, 0x1, P1 ;  /* 0x00000001ff057807 */ /* 0x000fc80000800000 */
[----:B------:R-:W-:Y:S02]  /*4ae0*/  LOP3.LUT R10, R10, R5, RZ, 0x3c, !PT ;  /* 0x000000050a0a7212 */ /* 0x000fe400078e3cff */
[----:B--2---:R-:W-:-:S04]  /*4af0*/  SEL R0, RZ, 0x1, P0 ;  /* 0x00000001ff007807 */ /* 0x004fc80000000000 */
[----:B------:R-:W-:Y:S01]  /*4b00*/  LOP3.LUT R9, R9, R0, RZ, 0x3c, !PT ;  /* 0x0000000009097212 */ /* 0x000fe200078e3cff */
[----:B------:R-:W-:Y:S06]  /*4b10*/  @P3 BRA `(.L_x_95) ;  /* 0xfffffffc002c3947 */ /* 0x000fec000383ffff */
[----:B------:R-:W-:Y:S01]  /*4b20*/  ULEA UR5, UR6, UR37, 0x3 ;  /* 0x0000002506057291 */ /* 0x000fe2000f8e18ff */
[----:B------:R-:W-:-:S08]  /*4b30*/  SHF.L.U32 R3, R12, 0x1f, RZ ;  /* 0x0000001f0c037819 */ /* 0x000fd000000006ff */
[----:B------:R-:W1:Y:S02]  /*4b40*/  SYNCS.PHASECHK.TRANS64 P0, [UR5+0x390], R3 ;  /* 0x00039003ff0075a7 */ /* 0x000e640008001005 */
[----:B-1----:R-:W-:Y:S05]  /*4b50*/  @P0 BRA `(.L_x_96) ;  /* 0x0000000000080947 */ /* 0x002fea0003800000 */
[----:B------:R-:W1:Y:S02]  /*4b60*/  SYNCS.PHASECHK.TRANS64.TRYWAIT P0, [UR5+0x390], R3 ;  /* 0x00039003ff0075a7 */ /* 0x000e640008001105 */
[----:B-1----:R-:W-:Y:S05]  /*4b70*/  @!P0 BRA `(.L_x_97) ;  /* 0x0000004c00748947 */ /* 0x002fea0003800000 */
.L_x_96:
[----:B------:R-:W-:-:S04]  /*4b80*/  UIADD3 UR4, UPT, UPT, UR6, 0x1, URZ ;  /* 0x0000000106047890 */ /* 0x000fc8000fffe0ff */
[----:B------:R-:W-:-:S04]  /*4b90*/  UISETP.NE.AND UP0, UPT, UR4, 0x2, UPT ;  /* 0x000000020400788c */ /* 0x000fc8000bf05270 */
[----:B------:R-:W-:Y:S02]  /*4ba0*/  USEL UR7, URZ, 0x1, UP0 ;  /* 0x00000001ff077887 */ /* 0x000fe40008000000 */
[----:B------:R-:W-:-:S04]  /*4bb0*/  USEL UR4, UR4, URZ, UP0 ;  /* 0x000000ff04047287 */ /* 0x000fc80008000000 */
[----:B------:R-:W-:Y:S01]  /*4bc0*/  ULEA UR4, UR4, UR37, 0x3 ;  /* 0x0000002504047291 */ /* 0x000fe2000f8e18ff */
[----:B-1----:R-:W-:-:S04]  /*4bd0*/  LOP3.LUT R3, R12, UR7, RZ, 0x3c, !PT ;  /* 0x000000070c037c12 */ /* 0x002fc8000f8e3cff */
[----:B------:R-:W-:-:S04]  /*4be0*/  SHF.L.U32 R0, R3, 0x1f, RZ ;  /* 0x0000001f03007819 */ /* 0x000fc800000006ff */
[----:B------:R-:W1:Y:S02]  /*4bf0*/  SYNCS.PHASECHK.TRANS64 P0, [UR4+0x390], R0 ;  /* 0x00039000ff0075a7 */ /* 0x000e640008001004 */
[----:B-1----:R-:W-:Y:S05]  /*4c00*/  @P0 EXIT ;  /* 0x000000000000094d */ /* 0x002fea0003800000 */
[----:B------:R-:W-:Y:S02]  /*4c10*/  SHF.L.U32 R3, R3, 0x1f, RZ ;  /* 0x0000001f03037819 */ /* 0x000fe400000006ff */
[----:B------:R-:W-:-:S07]  /*4c20*/  MOV R0, UR4 ;  /* 0x0000000400007c02 */ /* 0x000fce0008000f00 */
.L_x_98:
[----:B-1----:R1:W2:Y:S02]  /*4c30*/  SYNCS.PHASECHK.TRANS64.TRYWAIT P0, [R0+URZ+0x390], R3 ;  /* 0x00039003000075a7 */ /* 0x0022a400080011ff */
[----:B--2---:R-:W-:Y:S05]  /*4c40*/  @!P0 NANOSLEEP.SYNCS 0x989680 ;  /* 0x009896800000895d */ /* 0x004fea0003900000 */
[----:B------:R-:W2:Y:S02]  /*4c50*/  @!P0 SYNCS.PHASECHK.TRANS64 P0, [R0+URZ+0x390], R3 ;  /* 0x00039003000085a7 */ /* 0x000ea400080010ff */
[----:B--2---:R-:W-:Y:S05]  /*4c60*/  @P0 EXIT ;  /* 0x000000000000094d */ /* 0x004fea0003800000 */
[----:B------:R-:W-:Y:S05]  /*4c70*/  BRA `(.L_x_98) ;  /* 0xfffffffc00ec7947 */ /* 0x000fea000383ffff */
.L_x_91:
[----:B------:R-:W-:-:S09]  /*4c80*/  UISETP.NE.AND UP1, UPT, UR8, URZ, UPT ;  /* 0x000000ff0800728c */ /* 0x000fd2000bf25270 */
[----:B------:R-:W-:Y:S05]  /*4c90*/  BRA.U UP1, `(.L_x_99) ;  /* 0x0000000d01787547 */ /* 0x000fea000b800000 */
[----:B------:R-:W-:Y:S01]  /*4ca0*/  UMOV UR4, 0x40 ;  /* 0x0000004000047882 */ /* 0x000fe20000000000 */
[----:B------:R-:W-:Y:S01]  /*4cb0*/  NOP ;  /* 0x0000000000007918 */ /* 0x000fe20000000000 */
[----:B------:R-:W-:Y:S01]  /*4cc0*/  ULEA UR4, UR37, UR4, 0x18 ;  /* 0x0000000425047291 */ /* 0x000fe2000f8ec0ff */
[----:B------:R-:W-:Y:S02]  /*4cd0*/  UMOV UR5, 0x400 ;  /* 0x0000040000057882 */ /* 0x000fe40000000000 */
[----:B------:R-:W-:-:S06]  /*4ce0*/  ULEA UR37, UR37, UR5, 0x18 ;  /* 0x0000000525257291 */ /* 0x000fcc000f8ec0ff */
[----:B------:R-:W1:Y:S02]  /*4cf0*/  LDS.U8 R0, [UR4+0x1c] ;  /* 0x00001c04ff007984 */ /* 0x000e640008000000 */
[----:B-1----:R-:W-:-:S13]  /*4d00*/  ISETP.NE.AND P0, PT, R0, RZ, PT ;  /* 0x000000ff0000720c */ /* 0x002fda0003f05270 */
[----:B------:R-:W-:Y:S05]  /*4d10*/  @P0 BRA `(.L_x_100) ;  /* 0x0000000000580947 */ /* 0x000fea0003800000 */
[----:B------:R-:W-:-:S13]  /*4d20*/  ELECT P0, URZ, PT ;  /* 0x0000000000ff782f */ /* 0x000fda0003800000 */
[----:B------:R-:W-:Y:S05]  /*4d30*/  @!P0 BRA `(.L_x_101) ;  /* 0x0000000000608947 */ /* 0x000fea0003800000 */
[----:B------:R-:W-:Y:S01]  /*4d40*/  UMOV UR5, 0x10 ;  /* 0x0000001000057882 */ /* 0x000fe20000000000 */
[----:B------:R-:W-:Y:S01]  /*4d50*/  HFMA2 R0, -RZ, RZ, 0, 5.9604644775390625e-08 ;  /* 0x00000001ff007431 */ /* 0x000fe200000001ff */
[----:B------:R-:W-:-:S03]  /*4d60*/  MOV R2, 0xffff ;  /* 0x0000ffff00027802 */ /* 0x000fc60000000f00 */
[----:B------:R-:W-:Y:S04]  /*4d70*/  DEPBAR.LE SB1, 0x36 ;  /* 0x00009d800000791a */ /* 0x000fe80000000000 */
[----:B------:R-:W1:Y:S02]  /*4d80*/  UTCATOMSWS.FIND_AND_SET.ALIGN UP0, UR5, UR5 ;  /* 0x00000005000575e3 */ /* 0x000e640008000800 */
[----:B-1----:R-:W-:Y:S01]  /*4d90*/  MOV R3, UR5 ;  /* 0x0000000500037c02 */ /* 0x002fe20008000f00 */
[----:B------:R-:W-:Y:S06]  /*4da0*/  BRA.U UP0, `(.L_x_102) ;  /* 0x0000000100187547 */ /* 0x000fec000b800000 */
.L_x_103:
[----:B------:R-:W-:Y:S05]  /*4db0*/  NANOSLEEP 0x64 ;  /* 0x000000640000795d */ /* 0x000fea0003800000 */
[----:B------:R-:W-:-:S05]  /*4dc0*/  UMOV UR5, 0x10 ;  /* 0x0000001000057882 */ /* 0x000fca0000000000 */
[----:B------:R-:W-:Y:S04]  /*4dd0*/  DEPBAR.LE SB1, 0x36 ;  /* 0x00009d800000791a */ /* 0x000fe80000000000 */
[----:B------:R-:W1:Y:S02]  /*4de0*/  UTCATOMSWS.FIND_AND_SET.ALIGN UP0, UR5, UR5 ;  /* 0x00000005000575e3 */ /* 0x000e640008000800 */
[----:B-1----:R-:W-:Y:S01]  /*4df0*/  MOV R3, UR5 ;  /* 0x0000000500037c02 */ /* 0x002fe20008000f00 */
[----:B------:R-:W-:Y:S05]  /*4e00*/  BRA.U !UP0, `(.L_x_103) ;  /* 0xfffffffd08e87547 */ /* 0x000fea000b83ffff */
.L_x_102:
[-C--:B------:R-:W-:Y:S02]  /*4e10*/  SHF.L.U32 R2, R2, R3.reuse, RZ ;  /* 0x0000000302027219 */ /* 0x080fe400000006ff */
[----:B------:R-:W-:Y:S01]  /*4e20*/  SHF.L.U32 R0, R0, R3, RZ ;  /* 0x0000000300007219 */ /* 0x000fe200000006ff */
[----:B------:R-:W-:Y:S02]  /*4e30*/  IMAD.SHL.U32 R3, R3, 0x20, RZ ;  /* 0x0000002003037824 */ /* 0x000fe400078e00ff */
[----:B------:R1:W-:Y:S04]  /*4e40*/  ATOMS.OR RZ, [UR4+0x14], R2 ;  /* 0x00001402ffff798c */ /* 0x0003e8000b000004 */
[----:B------:R1:W-:Y:S04]  /*4e50*/  ATOMS.OR RZ, [UR4+0x18], R0 ;  /* 0x00001800ffff798c */ /* 0x0003e8000b000004 */
[----:B------:R1:W-:Y:S01]  /*4e60*/  STS [UR37+0x430], R3 ;  /* 0x00043003ff007988 */ /* 0x0003e20008000825 */
[----:B------:R-:W-:Y:S05]  /*4e70*/  BRA `(.L_x_101) ;  /* 0x0000000000107947 */ /* 0x000fea0003800000 */
.L_x_100:
[----:B------:R-:W-:Y:S02]  /*4e80*/  MOV R0, 0xffffffff ;  /* 0xffffffff00007802 */ /* 0x000fe40000000f00 */
[----:B------:R-:W-:-:S03]  /*4e90*/  MOV R2, 0x4ec0 ;  /* 0x00004ec000027802 */ /* 0x000fc60000000f00 */
[----:B------:R1:W-:Y:S04]  /*4ea0*/  STS [UR37+0x430], R0 ;  /* 0x00043000ff007988 */ /* 0x0003e80008000825 */
[----:B-1-3-5:R-:W-:Y:S05]  /*4eb0*/  CALL.REL.NOINC `($__internal_1_$__cuda_sm10x_tcgen05_guardrail_trap_phase_invalid_during_alloc) ;  /* 0x0000004c00f07944 */ /* 0x02afea0003c00000 */
.L_x_101:
[----:B------:R-:W-:Y:S05]  /*4ec0*/  WARPSYNC.ALL ;  /* 0x0000000000007948 */ /* 0x000fea0003800000 */
[----:B------:R-:W2:Y:S01]  /*4ed0*/  S2UR UR6, SR_CgaCtaId ;  /* 0x00000000000679c3 */ /* 0x000ea20000008800 */
[----:B------:R-:W-:Y:S01]  /*4ee0*/  UMOV UR4, 0x400 ;  /* 0x0000040000047882 */ /* 0x000fe20000000000 */
[----:B------:R-:W-:-:S06]  /*4ef0*/  NOP ;  /* 0x0000000000007918 */ /* 0x000fcc0000000000 */
[----:B------:R-:W-:Y:S06]  /*4f00*/  BAR.ARV 0x6, 0xa0 ;  /* 0x0182800000007b1d */ /* 0x000fec0000002000 */
[----:B------:R-:W4:Y:S01]  /*4f10*/  LDCU UR7, c[0x0][0x38c] ;  /* 0x00007180ff0777ac */ /* 0x000f220008000800 */
[----:B------:R-:W-:Y:S01]  /*4f20*/  IMAD.MOV.U32 R11, RZ, RZ, 0x1 ;  /* 0x00000001ff0b7424 */ /* 0x000fe200078e00ff */
[----:B------:R-:W-:Y:S01]  /*4f30*/  CS2R R8, SRZ ;  /* 0x0000000000087805 */ /* 0x000fe2000001ff00 */
[----:B------:R-:W-:Y:S01]  /*4f40*/  IMAD.MOV.U32 R10, RZ, RZ, RZ ;  /* 0x000000ffff0a7224 */ /* 0x000fe200078e00ff */
[----:B------:R-:W-:Y:S01]  /*4f50*/  UMOV UR18, URZ ;  /* 0x000000ff00127c82 */ /* 0x000fe20008000000 */
[----:B------:R-:W-:Y:S01]  /*4f60*/  UMOV UR17, URZ ;  /* 0x000000ff00117c82 */ /* 0x000fe20008000000 */
[----:B------:R-:W-:Y:S01]  /*4f70*/  UMOV UR20, 0x0 ;  /* 0x0000000000147882 */ /* 0x000fe20000000000 */
[----:B------:R-:W-:Y:S01]  /*4f80*/  UMOV UR21, 0x41004a0 ;  /* 0x041004a000157882 */ /* 0x000fe20000000000 */
[----:B--2---:R-:W-:Y:S01]  /*4f90*/  ULEA UR6, UR6, UR4, 0x18 ;  /* 0x0000000406067291 */ /* 0x004fe2000f8ec0ff */
[----:B------:R-:W2:Y:S03]  /*4fa0*/  LDCU UR4, c[0x0][0x38c] ;  /* 0x00007180ff0477ac */ /* 0x000ea60008000800 */
[----:B------:R-:W-:-:S02]  /*4fb0*/  UIADD3 UR11, UPT, UPT, UR6, 0x2800, URZ ;  /* 0x00002800060b7890 */ /* 0x000fc4000fffe0ff */
[----:B----4-:R-:W-:-:S03]  /*4fc0*/  UIADD3 UR7, UPT, UPT, UR7, 0x1f, URZ ;  /* 0x0000001f07077890 */ /* 0x010fc6000fffe0ff */
[----:B-1----:R-:W1:Y:S01]  /*4fd0*/  LDS R0, [UR6+0x430] ;  /* 0x00043006ff007984 */ /* 0x002e620008000800 */
[----:B------:R-:W-:Y:S02]  /*4fe0*/  UIADD3 UR12, UPT, UPT, UR6, 0x1d800, URZ ;  /* 0x0001d800060c7890 */ /* 0x000fe4000fffe0ff */
[----:B------:R-:W-:Y:S02]  /*4ff0*/  USHF.R.S32.HI UR5, URZ, 0x1f, UR7 ;  /* 0x0000001fff057899 */ /* 0x000fe40008011407 */
[----:B------:R-:W-:Y:S02]  /*5000*/  USHF.R.U32.HI UR11, URZ, 0x4, UR11 ;  /* 0x00000004ff0b7899 */ /* 0x000fe4000801160b */
[----:B------:R-:W-:Y:S02]  /*5010*/  ULEA.HI UR5, UR5, UR7, URZ, 0x5 ;  /* 0x0000000705057291 */ /* 0x000fe4000f8f28ff */
[----:B------:R-:W-:Y:S02]  /*5020*/  USHF.R.U32.HI UR12, URZ, 0x4, UR12 ;  /* 0x00000004ff0c7899 */ /* 0x000fe4000801160c */
[----:B------:R-:W-:-:S02]  /*5030*/  USHF.R.S32.HI UR5, URZ, 0x5, UR5 ;  /* 0x00000005ff057899 */ /* 0x000fc40008011405 */
[----:B------:R-:W-:Y:S02]  /*5040*/  ULOP3.LUT UR11, UR11, 0x3fff, URZ, 0xc0, !UPT ;  /* 0x00003fff0b0b7892 */ /* 0x000fe4000f8ec0ff */
[----:B------:R-:W-:Y:S02]  /*5050*/  UISETP.LT.AND UP0, UPT, UR5, 0x1, UPT ;  /* 0x000000010500788c */ /* 0x000fe4000bf01270 */
[----:B------:R-:W-:Y:S02]  /*5060*/  ULOP3.LUT UR12, UR12, 0x3fff, URZ, 0xc0, !UPT ;  /* 0x00003fff0c0c7892 */ /* 0x000fe4000f8ec0ff */
[----:B------:R-:W-:Y:S02]  /*5070*/  USEL UR10, UR5, 0x1, !UP0 ;  /* 0x00000001050a7887 */ /* 0x000fe4000c000000 */
[----:B------:R-:W-:Y:S02]  /*5080*/  ULOP3.LUT UR11, UR11, 0x10000, URZ, 0xfc, !UPT ;  /* 0x000100000b0b7892 */ /* 0x000fe4000f8efcff */
[----:B------:R-:W-:-:S02]  /*5090*/  ULOP3.LUT UR12, UR12, 0x10000, URZ, 0xfc, !UPT ;  /* 0x000100000c0c7892 */ /* 0x000fc4000f8efcff */
[----:B------:R-:W-:Y:S02]  /*50a0*/  UIADD3 UR10, UPT, UPT, -UR10, URZ, URZ ;  /* 0x000000ff0a0a7290 */ /* 0x000fe4000fffe1ff */
[----:B--2---:R-:W-:Y:S01]  /*50b0*/  UISETP.GE.AND UP3, UPT, UR4, 0x1, UPT ;  /* 0x000000010400788c */ /* 0x004fe2000bf66270 */
[----:B-1----:R-:W-:-:S15]  /*50c0*/  R2UR UR19, R0 ;  /* 0x00000000001372ca */ /* 0x002fde00000e0000 */
.L_x_110:
[----:B------:R-:W-:Y:S02]  /*50d0*/  LEA R0, R10, UR6, 0x3 ;  /* 0x000000060a007c11 */ /* 0x000fe4000f8e18ff */
[----:B------:R-:W-:Y:S02]  /*50e0*/  SHF.L.U32 R5, R9, 0x1f, RZ ;  /* 0x0000001f09057819 */ /* 0x000fe400000006ff */
[----:B------:R-:W-:Y:S01]  /*50f0*/  PLOP3.LUT P0, PT, PT, PT, UP3, 0x80, 0x8 ;  /* 0x000000000008781c */ /* 0x000fe20003f0f038 */
[----:B------:R-:W-:Y:S01]  /*5100*/  VIADD R3, R0, 0x390 ;  /* 0x0000039000037836 */ /* 0x000fe20000000000 */
[----:B-1----:R-:W1:Y:S02]  /*5110*/  SYNCS.PHASECHK.TRANS64.TRYWAIT P1, [R0+URZ+0x380], R5 ;  /* 0x00038005000075a7 */ /* 0x002e6400080211ff */
[----:B-1--4-:R-:W-:Y:S09]  /*5120*/  @!P1 BRA `(.L_x_104) ;  /* 0x0000004800209947 */ /* 0x012ff20003800000 */
.L_x_261:
[----:B------:R-:W-:Y:S01]  /*5130*/  LEA R4, R10, UR6, 0x4 ;  /* 0x000000060a047c11 */ /* 0x000fe2000f8e20ff */
[----:B------:R-:W-:Y:S01]  /*5140*/  @UP3 ULEA UR4, UR17, UR6, 0x3 ;  /* 0x0000000611043291 */ /* 0x000fe2000f8e18ff */
[----:B------:R-:W-:Y:S01]  /*5150*/  PLOP3.LUT P2, PT, PT, PT, PT, 0x80, 0x8 ;  /* 0x000000000008781c */ /* 0x000fe20003f4f070 */
[----:B------:R-:W-:Y:S01]  /*5160*/  ULEA UR9, UR18, UR6, 0x3 ;  /* 0x0000000612097291 */ /* 0x000fe2000f8e18ff */
[----:B------:R-:W-:Y:S02]  /*5170*/  PRMT R3, RZ, 0x654, R3 ;  /* 0x00000654ff037816 */ /* 0x000fe40000000003 */
[----:B-1----:R-:W1:Y:S01]  /*5180*/  LDS.128 R4, [R4+0x410] ;  /* 0x0004100004047984 */ /* 0x002e620000000c00 */
[----:B------:R-:W-:Y:S02]  /*5190*/  @P0 SHF.L.U32 R2, R8, 0x1f, RZ ;  /* 0x0000001f08020819 */ /* 0x000fe400000006ff */
[----:B------:R-:W-:Y:S01]  /*51a0*/  SHF.L.U32 R0, R11, 0x1f, RZ ;  /* 0x0000001f0b007819 */ /* 0x000fe200000006ff */
[----:B------:R-:W-:Y:S01]  /*51b0*/  @!PT LDS RZ, [RZ] ;  /* 0x00000000fffff984 */ /* 0x000fe20000000800 */
[----:B------:R-:W-:Y:S01]  /*51c0*/  @!PT LDS RZ, [RZ] ;  /* 0x00000000fffff984 */ /* 0x000fe20000000800 */
[----:B------:R-:W-:Y:S01]  /*51d0*/  @!PT LDS RZ, [RZ] ;  /* 0x00000000fffff984 */ /* 0x000fe20000000800 */
[----:B------:R-:W-:Y:S01]  /*51e0*/  @!PT LDS RZ, [RZ] ;  /* 0x00000000fffff984 */ /* 0x000fe20000000800 */
[----:B------:R2:W-:Y:S06]  /*51f0*/  MEMBAR.ALL.CTA ;  /* 0x0000000000007992 */ /* 0x0005ec0000008000 */
[----:B--2---:R-:W2:Y:S02]  /*5200*/  FENCE.VIEW.ASYNC.S ;  /* 0x00000000000073c6 */ /* 0x004ea40000000000 */
[----:B--2---:R2:W-:Y:S01]  /*5210*/  SYNCS.ARRIVE.TRANS64.RED.A1T0 RZ, [R3+URZ], RZ ;  /* 0x000000ff03ff79a7 */ /* 0x0045e200081004ff */
[----:B------:R2:W4:Y:S01]  /*5220*/  @P0 SYNCS.PHASECHK.TRANS64.TRYWAIT P2, [UR4], R2 ;  /* 0x00000002ff0005a7 */ /* 0x0005220008041104 */
[----:B-1----:R-:W-:Y:S01]  /*5230*/  LOP3.LUT P1, RZ, R6, 0x1, RZ, 0xc0, !PT ;  /* 0x0000000106ff7812 */ /* 0x002fe2000782c0ff */
[----:B------:R-:W1:Y:S02]  /*5240*/  SYNCS.PHASECHK.TRANS64.TRYWAIT P0, [UR9+0x3c0], R0 ;  /* 0x0003c000ff0075a7 */ /* 0x000e640008001109 */
[----:B-12-4-:R-:W-:Y:S10]  /*5250*/  @!P0 BRA `(.L_x_105) ;  /* 0x0000004400e88947 */ /* 0x016ff40003800000 */
.L_x_263:
[----:B------:R-:W-:Y:S01]  /*5260*/  IADD3 R10, PT, PT, R10, 0x1, RZ ;  /* 0x000000010a0a7810 */ /* 0x000fe20007ffe0ff */
[----:B------:R-:W-:Y:S06]  /*5270*/  BRA.U !UP3, `(.L_x_106) ;  /* 0x000000010ba07547 */ /* 0x000fec000b800000 */
[----:B------:R-:W-:Y:S02]  /*5280*/  ULEA.HI UR8, UR18, UR18, URZ, 0x1 ;  /* 0x0000001212087291 */ /* 0x000fe4000f8f08ff */
[----:B------:R-:W-:Y:S02]  /*5290*/  UPLOP3.LUT UP4, UPT, UPT, UPT, UPT, 0x40, 0x4 ;  /* 0x000000000004789c */ /* 0x000fe40003f8e870 */
[----:B------:R-:W-:Y:S02]  /*52a0*/  USHF.L.U32 UR4, UR8, 0x5, URZ ;  /* 0x0000000508047899 */ /* 0x000fe400080006ff */
[----:B------:R-:W-:Y:S02]  /*52b0*/  ULOP3.LUT UR8, UR8, 0xffe, URZ, 0xc0, !UPT ;  /* 0x00000ffe08087892 */ /* 0x000fe4000f8ec0ff */
[----:B------:R-:W-:Y:S02]  /*52c0*/  ULOP3.LUT UR4, UR4, 0xffffffc0, URZ, 0xc0, !UPT ;  /* 0xffffffc004047892 */ /* 0x000fe4000f8ec0ff */
[----:B------:R-:W-:-:S02]  /*52d0*/  UIADD3 UR8, UPT, UPT, -UR8, UR18, URZ ;  /* 0x0000001208087290 */ /* 0x000fc4000fffe1ff */
[----:B------:R-:W-:Y:S01]  /*52e0*/  UIADD3 UR4, UPT, UPT, UR19, UR4, URZ ;  /* 0x0000000413047290 */ /* 0x000fe2000fffe0ff */
[----:B------:R-:W-:Y:S01]  /*52f0*/  UMOV UR16, UR10 ;  /* 0x0000000a00107c82 */ /* 0x000fe20008000000 */
[----:B------:R-:W-:Y:S02]  /*5300*/  UMOV UR15, UR5 ;  /* 0x00000005000f7c82 */ /* 0x000fe40008000000 */
[----:B------:R-:W-:Y:S01]  /*5310*/  ULEA UR8, UR8, UR4, 0x14 ;  /* 0x0000000408087291 */ /* 0x000fe2000f8ea0ff */
[----:B------:R-:W-:-:S11]  /*5320*/  UMOV UR14, UR17 ;  /* 0x00000011000e7c82 */ /* 0x000fd60008000000 */
.L_x_109:
[----:B------:R-:W-:Y:S02]  /*5330*/  UIADD3 UR16, UPT, UPT, UR16, 0x1, URZ ;  /* 0x0000000110107890 */ /* 0x000fe4000fffe0ff */
[----:B--2---:R-:W-:Y:S02]  /*5340*/  ULEA UR7, UR14, UR6, 0x3 ;  /* 0x000000060e077291 */ /* 0x004fe4000f8e18ff */
[----:B------:R-:W-:Y:S01]  /*5350*/  UISETP.NE.AND UP0, UPT, UR16, URZ, UPT ;  /* 0x000000ff1000728c */ /* 0x000fe2000bf05270 */
[----:B----4-:R-:W-:Y:S10]  /*5360*/  @P2 BRA `(.L_x_107) ;  /* 0x00000000000c2947 */ /* 0x010ff40003800000 */
[----:B-1----:R-:W-:Y:S04]  /*5370*/  SHF.L.U32 R3, R8, 0x1f, RZ ;  /* 0x0000001f08037819 */ /* 0x002fe800000006ff */
[----:B------:R-:W1:Y:S02]  /*5380*/  SYNCS.PHASECHK.TRANS64.TRYWAIT P0, [UR7], R3 ;  /* 0x00000003ff0075a7 */ /* 0x000e640008001107 */
[----:B-1----:R-:W-:Y:S05]  /*5390*/  @!P0 BRA `(.L_x_108) ;  /* 0x0000004400b08947 */ /* 0x002fea0003800000 */
.L_x_107:
[----:B------:R-:W-:Y:S01]  /*53a0*/  UISETP.NE.AND UP1, UPT, UR15, 0x1, UPT ;  /* 0x000000010f00788c */ /* 0x000fe2000bf25270 */
[----:B------:R-:W-:Y:S01]  /*53b0*/  PLOP3.LUT P2, PT, PT, PT, PT, 0x80, 0x8 ;  /* 0x000000000008781c */ /* 0x000fe20003f4f070 */
[----:B------:R-:W-:Y:S02]  /*53c0*/  UIADD3 UR17, UPT, UPT, UR14, 0x1, URZ ;  /* 0x000000010e117890 */ /* 0x000fe4000fffe0ff */
[----:B------:R-:W-:Y:S02]  /*53d0*/  ULEA UR22, UR14, UR12, 0x7 ;  /* 0x0000000c0e167291 */ /* 0x000fe4000f8e38ff */
[----:B------:R-:W-:Y:S01]  /*53e0*/  UISETP.NE.AND UP2, UPT, UR17, 0x36, UPT ;  /* 0x000000361100788c */ /* 0x000fe2000bf45270 */
[----:B------:R-:W-:Y:S01]  /*53f0*/  PLOP3.LUT P0, PT, PT, PT, UP1, 0x80, 0x8 ;  /* 0x000000000008781c */ /* 0x000fe20003f0f018 */
[----:B------:R-:W-:Y:S02]  /*5400*/  ULEA UR24, UR14, UR11, 0x7 ;  /* 0x0000000b0e187291 */ /* 0x000fe4000f8e38ff */
[----:B------:R-:W-:Y:S02]  /*5410*/  USEL UR13, URZ, 0x1, UP2 ;  /* 0x00000001ff0d7887 */ /* 0x000fe40009000000 */
[----:B------:R-:W-:Y:S02]  /*5420*/  USEL UR17, UR17, URZ, UP2 ;  /* 0x000000ff11117287 */ /* 0x000fe40009000000 */
[----:B------:R-:W-:Y:S02]  /*5430*/  UIADD3 UR7, UPT, UPT, UR7, 0x1b0, URZ ;  /* 0x000001b007077890 */ /* 0x000fe4000fffe0ff */
[----:B------:R-:W-:Y:S01]  /*5440*/  @UP1 ULEA UR4, UR17, UR6, 0x3 ;  /* 0x0000000611041291 */ /* 0x000fe2000f8e18ff */
[----:B------:R-:W-:Y:S01]  /*5450*/  LOP3.LUT R8, R8, UR13, RZ, 0x3c, !PT ;  /* 0x0000000d08087c12 */ /* 0x000fe2000f8e3cff */
[----:B------:R-:W-:Y:S01]  /*5460*/  UMOV UR23, 0xc0004010 ;  /* 0xc000401000177882 */ /* 0x000fe20000000000 */
[----:B------:R-:W-:Y:S01]  /*5470*/  UMOV UR25, 0xc0004010 ;  /* 0xc000401000197882 */ /* 0x000fe20000000000 */
[----:B------:R-:W-:Y:S01]  /*5480*/  UIADD3 UR15, UPT, UPT, UR15, -0x1, URZ ;  /* 0xffffffff0f0f7890 */ /* 0x000fe2000fffe0ff */
[----:B-1----:R-:W-:Y:S01]  /*5490*/  @P0 SHF.L.U32 R0, R8, 0x1f, RZ ;  /* 0x0000001f08000819 */ /* 0x002fe200000006ff */
[----:B------:R-:W-:Y:S03]  /*54a0*/  UMOV UR14, UR17 ;  /* 0x00000011000e7c82 */ /* 0x000fe60008000000 */
[----:B------:R2:W4:Y:S01]  /*54b0*/  @P0 SYNCS.PHASECHK.TRANS64.TRYWAIT P2, [UR4], R0 ;  /* 0x00000000ff0005a7 */ /* 0x0005220008041104 */
[----:B------:R2:W-:Y:S01]  /*54c0*/  UTCIMMA gdesc[UR24], gdesc[UR22], tmem[UR8], tmem[UR20], idesc[UR21], UP4 ;  /* 0x00ff1416180075ea */ /* 0x0005e2000a000108 */
[----:B------:R-:W-:Y:S01]  /*54d0*/  UPLOP3.LUT UP4, UPT, UPT, UPT, UPT, 0x80, 0x8 ;  /* 0x000000000008789c */ /* 0x000fe20003f8f070 */
[----:B------:R2:W-:Y:S01]  /*54e0*/  UTCBAR [UR7], URZ ;  /* 0x000000ff070073e9 */ /* 0x0005e200080000ff */
[----:B------:R-:W-:Y:S09]  /*54f0*/  BRA.U UP0, `(.L_x_109) ;  /* 0xfffffffd008c7547 */ /* 0x000ff2000b83ffff */
.L_x_106:
[----:B------:R-:W-:Y:S01]  /*5500*/  UIADD3 UR18, UPT, UPT, UR18, 0x1, URZ ;  /* 0x0000000112127890 */ /* 0x000fe2000fffe0ff */
[C---:B------:R-:W-:Y:S01]  /*5510*/  ISETP.NE.AND P0, PT, R10.reuse, 0x2, PT ;  /* 0x000000020a00780c */ /* 0x040fe20003f05270 */
[----:B------:R-:W-:Y:S02]  /*5520*/  UIADD3 UR9, UPT, UPT, UR9, 0x3a0, URZ ;  /* 0x000003a009097890 */ /* 0x000fe4000fffe0ff */
[----:B------:R-:W-:Y:S01]  /*5530*/  UISETP.NE.AND UP0, UPT, UR18, 0x4, UPT ;  /* 0x000000041200788c */ /* 0x000fe2000bf05270 */
[----:B-12---:R-:W-:Y:S02]  /*5540*/  SEL R0, RZ, 0x1, P0 ;  /* 0x00000001ff007807 */ /* 0x006fe40000000000 */
[----:B------:R-:W-:Y:S01]  /*5550*/  SEL R10, R10, RZ, P0 ;  /* 0x000000ff0a0a7207 */ /* 0x000fe20000000000 */
[----:B------:R-:W-:Y:S01]  /*5560*/  USEL UR4, URZ, 0x1, UP0 ;  /* 0x00000001ff047887 */ /* 0x000fe20008000000 */
[----:B------:R-:W-:Y:S01]  /*5570*/  LOP3.LUT R9, R9, R0, RZ, 0x3c, !PT ;  /* 0x0000000009097212 */ /* 0x000fe200078e3cff */
[----:B------:R-:W-:Y:S01]  /*5580*/  USEL UR18, UR18, URZ, UP0 ;  /* 0x000000ff12127287 */ /* 0x000fe20008000000 */
[----:B------:R1:W-:Y:S03]  /*5590*/  UTCBAR [UR9], URZ ;  /* 0x000000ff090073e9 */ /* 0x0003e600080000ff */
[----:B------:R-:W-:Y:S01]  /*55a0*/  LOP3.LUT R11, R11, UR4, RZ, 0x3c, !PT ;  /* 0x000000040b0b7c12 */ /* 0x000fe2000f8e3cff */
[----:B------:R-:W-:Y:S07]  /*55b0*/  @P1 BRA `(.L_x_110) ;  /* 0xfffffff800c41947 */ /* 0x000fee000383ffff */
[----:B------:R-:W2:Y:S01]  /*55c0*/  S2UR UR4, SR_CgaCtaId ;  /* 0x00000000000479c3 */ /* 0x000ea20000008800 */
[----:B------:R-:W-:Y:S01]  /*55d0*/  ELECT P0, URZ, PT ;  /* 0x0000000000ff782f */ /* 0x000fe20003800000 */
[----:B------:R-:W-:Y:S01]  /*55e0*/  IMAD.MOV.U32 R0, RZ, RZ, 0x1 ;  /* 0x00000001ff007424 */ /* 0x000fe200078e00ff */
[----:B------:R-:W-:Y:S01]  /*55f0*/  UIADD3 UR6, UPT, UPT, UR6, 0x3c0, URZ ;  /* 0x000003c006067890 */ /* 0x000fe2000fffe0ff */
[----:B------:R-:W-:Y:S01]  /*5600*/  SHF.L.U32 R3, R11, 0x1f, RZ ;  /* 0x0000001f0b037819 */ /* 0x000fe200000006ff */
[----:B------:R-:W-:-:S03]  /*5610*/  UMOV UR5, 0x40 ;  /* 0x0000004000057882 */ /* 0x000fc60000000000 */
[----:B------:R-:W-:Y:S01]  /*5620*/  UVIRTCOUNT.DEALLOC.SMPOOL 0x80 ;  /* 0x000000800000784c */ /* 0x000fe20000000000 */
[----:B--2---:R-:W-:Y:S02]  /*5630*/  ULEA UR4, UR4, UR5, 0x18 ;  /* 0x0000000504047291 */ /* 0x004fe4000f8ec0ff */
[----:B------:R-:W-:-:S07]  /*5640*/  ULEA UR5, UR18, UR6, 0x3 ;  /* 0x0000000612057291 */ /* 0x000fce000f8e18ff */
[----:B------:R2:W-:Y:S02]  /*5650*/  @P0 STS.U8 [UR4+0x1c], R0 ;  /* 0x00001c00ff000988 */ /* 0x0005e40008000004 */
[----:B------:R-:W3:Y:S02]  /*5660*/  SYNCS.PHASECHK.TRANS64.TRYWAIT P0, [UR5], R3 ;  /* 0x00000003ff0075a7 */ /* 0x000ee40008001105 */
[----:B--23--:R-:W-:Y:S05]  /*5670*/  @!P0 BRA `(.L_x_111) ;  /* 0x0000004400108947 */ /* 0x00cfea0003800000 */
.L_x_266:
[----:B------:R-:W-:-:S04]  /*5680*/  UIADD3 UR7, UPT, UPT, UR18, 0x1, URZ ;  /* 0x0000000112077890 */ /* 0x000fc8000fffe0ff */
[----:B------:R-:W-:-:S04]  /*5690*/  UISETP.NE.AND UP0, UPT, UR7, 0x4, UPT ;  /* 0x000000040700788c */ /* 0x000fc8000bf05270 */
[----:B------:R-:W-:Y:S02]  /*56a0*/  USEL UR8, URZ, 0x1, UP0 ;  /* 0x00000001ff087887 */ /* 0x000fe40008000000 */
[----:B------:R-:W-:-:S04]  /*56b0*/  USEL UR7, UR7, URZ, UP0 ;  /* 0x000000ff07077287 */ /* 0x000fc80008000000 */
[----:B------:R-:W-:Y:S01]  /*56c0*/  ULEA UR5, UR7, UR6, 0x3 ;  /* 0x0000000607057291 */ /* 0x000fe2000f8e18ff */
[----:B------:R-:W-:-:S04]  /*56d0*/  LOP3.LUT R2, R11, UR8, RZ, 0x3c, !PT ;  /* 0x000000080b027c12 */ /* 0x000fc8000f8e3cff */
[----:B--2---:R-:W-:-:S04]  /*56e0*/  SHF.L.U32 R3, R2, 0x1f, RZ ;  /* 0x0000001f02037819 */ /* 0x004fc800000006ff */
[----:B------:R-:W2:Y:S02]  /*56f0*/  SYNCS.PHASECHK.TRANS64.TRYWAIT P0, [UR5], R3 ;  /* 0x00000003ff0075a7 */ /* 0x000ea40008001105 */
[----:B--2---:R-:W-:Y:S05]  /*5700*/  @!P0 BRA `(.L_x_112) ;  /* 0x0000004400048947 */ /* 0x004fea0003800000 */
.L_x_268:
        /* <DEDUP_REMOVED lines=9> */
.L_x_270:
[----:B------:R-:W-:-:S04]  /*57a0*/  UIADD3 UR7, UPT, UPT, UR7, 0x1, URZ ;  /* 0x0000000107077890 */ /* 0x000fc8000fffe0ff */
[----:B------:R-:W-:-:S04]  /*57b0*/  UISETP.NE.AND UP0, UPT, UR7, 0x4, UPT ;  /* 0x000000040700788c */ /* 0x000fc8000bf05270 */
[----:B------:R-:W-:Y:S02]  /*57c0*/  USEL UR5, URZ, 0x1, UP0 ;  /* 0x00000001ff057887 */ /* 0x000fe40008000000 */
[----:B------:R-:W-:-:S04]  /*57d0*/  USEL UR7, UR7, URZ, UP0 ;  /* 0x000000ff07077287 */ /* 0x000fc80008000000 */
[----:B------:R-:W-:Y:S01]  /*57e0*/  ULEA UR7, UR7, UR6, 0x3 ;  /* 0x0000000607077291 */ /* 0x000fe2000f8e18ff */
[----:B--2---:R-:W-:-:S04]  /*57f0*/  LOP3.LUT R3, R2, UR5, RZ, 0x3c, !PT ;  /* 0x0000000502037c12 */ /* 0x004fc8000f8e3cff */
[----:B------:R-:W-:-:S04]  /*5800*/  SHF.L.U32 R3, R3, 0x1f, RZ ;  /* 0x0000001f03037819 */ /* 0x000fc800000006ff */
[----:B------:R-:W2:Y:S02]  /*5810*/  SYNCS.PHASECHK.TRANS64.TRYWAIT P0, [UR7], R3 ;  /* 0x00000003ff0075a7 */ /* 0x000ea40008001107 */
[----:B--2---:R-:W-:Y:S05]  /*5820*/  @!P0 BRA `(.L_x_114) ;  /* 0x0000004000ec8947 */ /* 0x004fea0003800000 */
.L_x_272:
[----:B------:R-:W-:Y:S01]  /*5830*/  NOP ;  /* 0x0000000000007918 */ /* 0x000fe20000000000 */
[----:B--2---:R-:W2:Y:S01]  /*5840*/  LDS R0, [UR4+0x14] ;  /* 0x00001404ff007984 */ /* 0x004ea20008000800 */
[----:B------:R-:W-:Y:S01]  /*5850*/  ULOP3.LUT UR6, UR19, 0xffff, URZ, 0xc0, !UPT ;  /* 0x0000ffff13067892 */ /* 0x000fe2000f8ec0ff */
[----:B------:R-:W-:Y:S01]  /*5860*/  UMOV UR8, 0xffff ;  /* 0x0000ffff00087882 */ /* 0x000fe20000000000 */
[----:B------:R-:W-:Y:S02]  /*5870*/  UMOV UR5, 0x1 ;  /* 0x0000000100057882 */ /* 0x000fe40000000000 */
[----:B------:R-:W-:-:S04]  /*5880*/  USHF.R.U32.HI UR6, URZ, 0x5, UR6 ;  /* 0x00000005ff067899 */ /* 0x000fc80008011606 */
[----:B------:R-:W-:Y:S02]  /*5890*/  USHF.L.U32 UR8, UR8, UR6, URZ ;  /* 0x0000000608087299 */ /* 0x000fe400080006ff */
[----:B------:R-:W-:-:S04]  /*58a0*/  USHF.L.U32 UR5, UR5, UR6, URZ ;  /* 0x0000000605057299 */ /* 0x000fc800080006ff */
[----:B--2---:R-:W-:-:S04]  /*58b0*/  LOP3.LUT R0, R0, UR8, RZ, 0xc0, !PT ;  /* 0x0000000800007c12 */ /* 0x004fc8000f8ec0ff */
[----:B------:R-:W-:-:S13]  /*58c0*/  ISETP.NE.AND P0, PT, R0, UR8, PT ;  /* 0x0000000800007c0c */ /* 0x000fda000bf05270 */
[----:B------:R-:W-:Y:S05]  /*58d0*/  @P0 BRA `(.L_x_115) ;  /* 0x0000000000580947 */ /* 0x000fea0003800000 */
[----:B------:R-:W2:Y:S02]  /*58e0*/  LDS R0, [UR4+0x18] ;  /* 0x00001804ff007984 */ /* 0x000ea40008000800 */
[----:B--2---:R-:W-:-:S04]  /*58f0*/  LOP3.LUT R0, R0, UR5, RZ, 0xc0, !PT ;  /* 0x0000000500007c12 */ /* 0x004fc8000f8ec0ff */
[----:B------:R-:W-:-:S13]  /*5900*/  ISETP.NE.AND P0, PT, R0, UR5, PT ;  /* 0x0000000500007c0c */ /* 0x000fda000bf05270 */
[----:B------:R-:W-:Y:S05]  /*5910*/  @P0 BRA `(.L_x_116) ;  /* 0x00000000003c0947 */ /* 0x000fea0003800000 */
[----:B------:R-:W2:Y:S01]  /*5920*/  S2R R2, SR_LANEID ;  /* 0x0000000000027919 */ /* 0x000ea20000000000 */
[----:B------:R-:W-:Y:S01]  /*5930*/  ULOP3.LUT UR8, URZ, UR8, URZ, 0x33, !UPT ;  /* 0x00000008ff087292 */ /* 0x000fe2000f8e33ff */
[----:B------:R-:W-:Y:S01]  /*5940*/  LOP3.LUT R4, RZ, UR5, RZ, 0x33, !PT ;  /* 0x00000005ff047c12 */ /* 0x000fe2000f8e33ff */
[----:B------:R-:W-:Y:S02]  /*5950*/  VOTEU.ANY UR7, UPT, PT ;  /* 0x0000000000077886 */ /* 0x000fe400038e0100 */
[----:B------:R-:W-:Y:S01]  /*5960*/  UFLO.U32 UR7, UR7 ;  /* 0x00000007000772bd */ /* 0x000fe200080e0000 */
[----:B------:R-:W3:Y:S01]  /*5970*/  REDUX UR5, R4 ;  /* 0x00000000040573c4 */ /* 0x000ee20000000000 */
[----:B------:R-:W-:-:S06]  /*5980*/  IMAD.U32 R0, RZ, RZ, UR8 ;  /* 0x00000008ff007e24 */ /* 0x000fcc000f8e00ff */
[----:B------:R1:W-:Y:S01]  /*5990*/  UTCATOMSWS.AND URZ, UR8 ;  /* 0x0000000800ff79e3 */ /* 0x0003e20008000000 */
[----:B------:R-:W4:Y:S01]  /*59a0*/  REDUX UR6, R0 ;  /* 0x00000000000673c4 */ /* 0x000f220000000000 */
[----:B--2---:R-:W-:Y:S01]  /*59b0*/  ISETP.EQ.U32.AND P0, PT, R2, UR7, PT ;  /* 0x0000000702007c0c */ /* 0x004fe2000bf02070 */
[----:B---3--:R-:W-:Y:S01]  /*59c0*/  IMAD.U32 R2, RZ, RZ, UR5 ;  /* 0x00000005ff027e24 */ /* 0x008fe2000f8e00ff */
[----:B----4-:R-:W-:-:S11]  /*59d0*/  MOV R3, UR6 ;  /* 0x0000000600037c02 */ /* 0x010fd60008000f00 */
[----:B------:R1:W-:Y:S04]  /*59e0*/  @P0 ATOMS.AND RZ, [UR4+0x14], R3 ;  /* 0x00001403ffff098c */ /* 0x0003e8000a800004 */
[----:B------:R1:W-:Y:S01]  /*59f0*/  @P0 ATOMS.AND RZ, [UR4+0x18], R2 ;  /* 0x00001802ffff098c */ /* 0x0003e2000a800004 */
[----:B------:R-:W-:Y:S05]  /*5a00*/  BRA `(.L_x_117) ;  /* 0x0000000000147947 */ /* 0x000fea0003800000 */
.L_x_116:
[----:B------:R-:W-:Y:S02]  /*5a10*/  MOV R2, 0x5a30 ;  /* 0x00005a3000027802 */ /* 0x000fe40000000f00 */
[----:B-1--45:R-:W-:Y:S05]  /*5a20*/  CALL.REL.NOINC `($__internal_0_$__cuda_sm10x_tcgen05_guardrail_trap_col_being_dealloced_not_returned_by_alloc) ;  /* 0x0000004400087944 */ /* 0x032fea0003c00000 */
[----:B------:R-:W-:Y:S05]  /*5a30*/  BRA `(.L_x_117) ;  /* 0x0000000000087947 */ /* 0x000fea0003800000 */
.L_x_115:
[----:B------:R-:W-:Y:S02]  /*5a40*/  MOV R2, 0x5a60 ;  /* 0x00005a6000027802 */ /* 0x000fe40000000f00 */
[----:B-1--45:R-:W-:Y:S05]  /*5a50*/  CALL.REL.NOINC `($__internal_2_$__cuda_sm10x_tcgen05_guardrail_trap_unallocated_columns_being_dealloced) ;  /* 0x0000004400147944 */ /* 0x032fea0003c00000 */
.L_x_117:
[----:B------:R-:W-:Y:S01]  /*5a60*/  NOP ;  /* 0x0000000000007918 */ /* 0x000fe20000000000 */
[----:B-1----:R-:W-:Y:S05]  /*5a70*/  EXIT ;  /* 0x000000000000794d */ /* 0x002fea0003800000 */
.L_x_99:
[----:B------:R-:W-:-:S09]  /*5a80*/  UISETP.NE.OR UP2, UPT, UR8, 0x3, !UP2 ;  /* 0x000000030800788c */ /* 0x000fd2000d745670 */
[----:B------:R-:W-:Y:S05]  /*5a90*/  BRA.U UP2, `(.L_x_118) ;  /* 0x0000000902c87547 */ /* 0x000fea000b800000 */
[----:B------:R-:W1:Y:S01]  /*5aa0*/  LDCU.64 UR6, c[0x0][0x888] ;  /* 0x00011100ff0677ac */ /* 0x000e620008000a00 */
[----:B------:R-:W2:Y:S01]  /*5ab0*/  LDC R0, c[0x0][0xb30] ;  /* 0x0002cc00ff007b82 */ /* 0x000ea20000000800 */
[----:B------:R-:W-:Y:S01]  /*5ac0*/  IMAD.MOV.U32 R30, RZ, RZ, 0x1 ;  /* 0x00000001ff1e7424 */ /* 0x000fe200078e00ff */
[----:B------:R-:W-:Y:S01]  /*5ad0*/  CS2R R28, SRZ ;  /* 0x00000000001c7805 */ /* 0x000fe2000001ff00 */
[----:B------:R-:W4:Y:S01]  /*5ae0*/  LDCU.64 UR4, c[0x0][0x890] ;  /* 0x00011200ff0477ac */ /* 0x000f220008000a00 */
[----:B------:R-:W-:Y:S01]  /*5af0*/  IMAD.MOV.U32 R25, RZ, RZ, 0x1000 ;  /* 0x00001000ff197424 */ /* 0x000fe200078e00ff */
[----:B------:R-:W-:-:S03]  /*5b00*/  UMOV UR8, 0x400 ;  /* 0x0000040000087882 */ /* 0x000fc60000000000 */
[----:B------:R-:W3:Y:S01]  /*5b10*/  LDC R19, c[0x0][0x370] ;  /* 0x0000dc00ff137b82 */ /* 0x000ee20000000800 */
[----:B------:R-:W-:-:S07]  /*5b20*/  UPLOP3.LUT UP1, UPT, UPT, UPT, UPT, 0x40, 0x4 ;  /* 0x000000000004789c */ /* 0x000fce0003f2e870 */
[----:B------:R-:W3:Y:S01]  /*5b30*/  LDC R2, c[0x0][0xb0c] ;  /* 0x0002c300ff027b82 */ /* 0x000ee20000000800 */
[----:B-1----:R-:W-:Y:S02]  /*5b40*/  UISETP.NE.U32.AND UP2, UPT, UR6, URZ, UPT ;  /* 0x000000ff0600728c */ /* 0x002fe4000bf45070 */
[----:B------:R-:W-:Y:S02]  /*5b50*/  ULEA UR6, UR37, UR8, 0x18 ;  /* 0x0000000825067291 */ /* 0x000fe4000f8ec0ff */
[----:B------:R-:W-:Y:S02]  /*5b60*/  UISETP.NE.AND.EX UP2, UPT, UR7, URZ, UPT, UP2 ;  /* 0x000000ff0700728c */ /* 0x000fe4000bf45320 */
[----:B------:R-:W-:Y:S01]  /*5b70*/  UIADD3 UR7, UPT, UPT, UR6, 0x360, URZ ;  /* 0x0000036006077890 */ /* 0x000fe2000fffe0ff */
[----:B------:R-:W1:Y:S01]  /*5b80*/  LDC R18, c[0x0][0xb20] ;  /* 0x0002c800ff127b82 */ /* 0x000e620000000800 */
[----:B----4-:R-:W-:Y:S01]  /*5b90*/  UISETP.NE.U32.AND UP3, UPT, UR4, URZ, UPT ;  /* 0x000000ff0400728c */ /* 0x010fe2000bf65070 */
[----:B--2---:R-:W-:Y:S01]  /*5ba0*/  ISETP.NE.AND P1, PT, R0, 0x1, PT ;  /* 0x000000010000780c */ /* 0x004fe20003f25270 */
[----:B------:R-:W-:-:S02]  /*5bb0*/  UPRMT UR37, UR37, 0x654, UR7 ;  /* 0x0000065425257896 */ /* 0x000fc40008000007 */
[----:B------:R-:W-:-:S03]  /*5bc0*/  UISETP.NE.AND.EX UP3, UPT, UR5, URZ, UPT, UP3 ;  /* 0x000000ff0500728c */ /* 0x000fc6000bf65330 */
[----:B------:R-:W2:Y:S08]  /*5bd0*/  LDC.64 R32, c[0x0][0x348] ;  /* 0x0000d200ff207b82 */ /* 0x000eb00000000a00 */
[----:B------:R-:W4:Y:S08]  /*5be0*/  LDC.64 R16, c[0x0][0xb10] ;  /* 0x0002c400ff107b82 */ /* 0x000f300000000a00 */
[----:B------:R-:W1:Y:S08]  /*5bf0*/  LDC.64 R6, c[0x0][0xb18] ;  /* 0x0002c600ff067b82 */ /* 0x000e700000000a00 */
[----:B------:R-:W1:Y:S08]  /*5c00*/  LDC.64 R4, c[0x0][0xb28] ;  /* 0x0002ca00ff047b82 */ /* 0x000e700000000a00 */
[----:B---3--:R-:W1:Y:S02]  /*5c10*/  LDC R24, c[0x0][0x374] ;  /* 0x0000dd00ff187b82 */ /* 0x008e640000000800 */
.L_x_126:
[C---:B------:R-:W-:Y:S02]  /*5c20*/  LEA R0, R29.reuse, UR6, 0x3 ;  /* 0x000000061d007c11 */ /* 0x040fe4000f8e18ff */
[----:B------:R-:W-:Y:S02]  /*5c30*/  SHF.L.U32 R3, R28, 0x1f, RZ ;  /* 0x0000001f1c037819 */ /* 0x000fe400000006ff */
[----:B------:R-:W-:Y:S02]  /*5c40*/  LEA R20, R29, UR6, 0x4 ;  /* 0x000000061d147c11 */ /* 0x000fe4000f8e20ff */
[----:B---3--:R-:W3:Y:S02]  /*5c50*/  SYNCS.PHASECHK.TRANS64.TRYWAIT P0, [R0+URZ+0x380], R3 ;  /* 0x00038003000075a7 */ /* 0x008ee400080011ff */
[----:B---3--:R-:W-:Y:S05]  /*5c60*/  @!P0 BRA `(.L_x_119) ;  /* 0x0000003c00f48947 */ /* 0x008fea0003800000 */
.L_x_273:
[----:B------:R-:W-:Y:S01]  /*5c70*/  ISETP.GE.AND P0, PT, R40, 0x1, PT ;  /* 0x000000012800780c */ /* 0x000fe20003f06270 */
[----:B------:R-:W1:Y:S01]  /*5c80*/  LDS.128 R20, [R20+0x410] ;  /* 0x0004100014147984 */ /* 0x000e620000000c00 */
[----:B------:R-:W-:Y:S01]  /*5c90*/  ISETP.NE.U32.AND P4, PT, RZ, UR4, PT ;  /* 0x00000004ff007c0c */ /* 0x000fe2000bf85070 */
[----:B---3--:R-:W-:Y:S01]  /*5ca0*/  VIADD R0, R0, 0x390 ;  /* 0x0000039000007836 */ /* 0x008fe20000000000 */
[----:B------:R-:W-:Y:S02]  /*5cb0*/  SHF.L.U32 R26, R30, 0x1f, RZ ;  /* 0x0000001f1e1a7819 */ /* 0x000fe400000006ff */
[----:B------:R-:W-:Y:S02]  /*5cc0*/  ISETP.NE.AND.EX P4, PT, RZ, UR5, PT, P4 ;  /* 0x00000005ff007c0c */ /* 0x000fe4000bf85340 */
[----:B------:R-:W-:Y:S01]  /*5cd0*/  PRMT R0, RZ, 0x654, R0 ;  /* 0x00000654ff007816 */ /* 0x000fe20000000000 */
[----:B------:R-:W-:Y:S01]  /*5ce0*/  @!PT LDS RZ, [RZ] ;  /* 0x00000000fffff984 */ /* 0x000fe20000000800 */
[----:B------:R-:W-:Y:S01]  /*5cf0*/  @!PT LDS RZ, [RZ] ;  /* 0x00000000fffff984 */ /* 0x000fe20000000800 */
[----:B------:R-:W-:Y:S01]  /*5d00*/  @!PT LDS RZ, [RZ] ;  /* 0x00000000fffff984 */ /* 0x000fe20000000800 */
[----:B------:R-:W-:Y:S01]  /*5d10*/  @!PT LDS RZ, [RZ] ;  /* 0x00000000fffff984 */ /* 0x000fe20000000800 */
[----:B------:R3:W-:Y:S06]  /*5d20*/  MEMBAR.ALL.CTA ;  /* 0x0000000000007992 */ /* 0x0007ec0000008000 */
[----:B---3--:R-:W3:Y:S02]  /*5d30*/  FENCE.VIEW.ASYNC.S ;  /* 0x00000000000073c6 */ /* 0x008ee40000000000 */
[----:B---3--:R3:W-:Y:S01]  /*5d40*/  SYNCS.ARRIVE.TRANS64.RED.A1T0 RZ, [R0+URZ], RZ ;  /* 0x000000ff00ff79a7 */ /* 0x0087e200081004ff */
[----:B-1----:R-:W-:Y:S11]  /*5d50*/  LOP3.LUT P3, RZ, R22, 0x1, RZ, 0xc0, !PT ;  /* 0x0000000116ff7812 */ /* 0x002ff6000786c0ff */
[----:B------:R-:W-:Y:S02]  /*5d60*/  @!UPT UIADD3 URZ, UPT, UPT, URZ, URZ, URZ ;  /* 0x000000fffffff290 */ /* 0x000fe4000fffe0ff */
[----:B------:R-:W-:Y:S02]  /*5d70*/  @P3 MOV R13, R20 ;  /* 0x00000014000d3202 */ /* 0x000fe40000000f00 */
[----:B------:R-:W-:Y:S01]  /*5d80*/  @P3 LOP3.LUT R8, R21, 0xffff, RZ, 0xc0, !PT ;  /* 0x0000ffff15083812 */ /* 0x000fe200078ec0ff */
[----:B---3--:R-:W-:Y:S06]  /*5d90*/  @!P0 BRA `(.L_x_120) ;  /* 0x0000000000a48947 */ /* 0x008fec0003800000 */
[----:B------:R-:W-:Y:S01]  /*5da0*/  IMAD.HI.U32 R31, R24, R7, RZ ;  /* 0x00000007181f7227 */ /* 0x000fe200078e00ff */
[----:B------:R-:W-:Y:S02]  /*5db0*/  ISETP.NE.AND P0, PT, R6, 0x1, PT ;  /* 0x000000010600780c */ /* 0x000fe40003f05270 */
[----:B------:R-:W-:Y:S01]  /*5dc0*/  ISETP.NE.AND P2, PT, R40, 0x1, PT ;  /* 0x000000012800780c */ /* 0x000fe20003f45270 */
[----:B----4-:R-:W-:Y:S01]  /*5dd0*/  IMAD.HI.U32 R34, R19, R16, RZ ;  /* 0x0000001013227227 */ /* 0x010fe200078e00ff */
[----:B------:R-:W-:Y:S02]  /*5de0*/  SHF.R.U32.HI R31, RZ, R18, R31 ;  /* 0x00000012ff1f7219 */ /* 0x000fe4000001161f */
[----:B------:R-:W-:Y:S01]  /*5df0*/  ISETP.NE.AND P5, PT, R2, 0x1, PT ;  /* 0x000000010200780c */ /* 0x000fe20003fa5270 */
[----:B------:R-:W-:Y:S01]  /*5e00*/  IMAD.HI.U32 R36, R13, R16, RZ ;  /* 0x000000100d247227 */ /* 0x000fe200078e00ff */
[----:B------:R-:W-:Y:S02]  /*5e10*/  SHF.R.U32.HI R34, RZ, R17, R34 ;  /* 0x00000011ff227219 */ /* 0x000fe40000011622 */
[----:B------:R-:W-:Y:S01]  /*5e20*/  SEL R3, R24, R31, !P0 ;  /* 0x0000001f18037207 */ /* 0x000fe20004000000 */
[C---:B------:R-:W-:Y:S01]  /*5e30*/  IMAD.HI.U32 R31, R8.reuse, R7, RZ ;  /* 0x00000007081f7227 */ /* 0x040fe200078e00ff */
[----:B------:R-:W-:Y:S02]  /*5e40*/  SEL R11, R19, R34, !P5 ;  /* 0x00000022130b7207 */ /* 0x000fe40006800000 */
[----:B------:R-:W-:Y:S01]  /*5e50*/  SHF.R.U32.HI R36, RZ, R17, R36 ;  /* 0x00000011ff247219 */ /* 0x000fe20000011624 */
[----:B------:R-:W-:Y:S01]  /*5e60*/  IMAD.HI.U32 R38, R3, R4, RZ ;  /* 0x0000000403267227 */ /* 0x000fe200078e00ff */
[----:B------:R-:W-:Y:S03]  /*5e70*/  SHF.R.U32.HI R31, RZ, R18, R31 ;  /* 0x00000012ff1f7219 */ /* 0x000fe6000001161f */
[----:B------:R-:W-:Y:S01]  /*5e80*/  IMAD.HI.U32 R34, R11, R4, RZ ;  /* 0x000000040b227227 */ /* 0x000fe200078e00ff */
[----:B------:R-:W-:Y:S02]  /*5e90*/  @P2 SHF.R.U32.HI R3, RZ, R5, R38 ;  /* 0x00000005ff032219 */ /* 0x000fe40000011626 */
[----:B------:R-:W-:Y:S02]  /*5ea0*/  SEL R9, R8, R31, !P0 ;  /* 0x0000001f08097207 */ /* 0x000fe40004000000 */
[----:B------:R-:W-:Y:S01]  /*5eb0*/  @P2 SHF.R.U32.HI R11, RZ, R5, R34 ;  /* 0x00000005ff0b2219 */ /* 0x000fe20000011622 */
[C---:B------:R-:W-:Y:S01]  /*5ec0*/  IMAD R10, R40.reuse, R3, RZ ;  /* 0x00000003280a7224 */ /* 0x040fe200078e02ff */
[----:B------:R-:W-:Y:S01]  /*5ed0*/  SEL R3, R13, R36, !P5 ;  /* 0x000000240d037207 */ /* 0x000fe20006800000 */
[C---:B------:R-:W-:Y:S03]  /*5ee0*/  IMAD.HI.U32 R14, R9.reuse, R4, RZ ;  /* 0x00000004090e7227 */ /* 0x040fe600078e00ff */
[----:B------:R-:W-:Y:S01]  /*5ef0*/  ISETP.GE.AND P0, PT, R9, R10, PT ;  /* 0x0000000a0900720c */ /* 0x000fe20003f06270 */
[C---:B------:R-:W-:Y:S01]  /*5f00*/  IMAD R12, R40.reuse, R11, RZ ;  /* 0x0000000b280c7224 */ /* 0x040fe200078e02ff */
[-C--:B------:R-:W-:Y:S04]  /*5f10*/  SHF.R.U32.HI R14, RZ, R5.reuse, R14 ;  /* 0x00000005ff0e7219 */ /* 0x080fe8000001160e */
[----:B------:R-:W-:Y:S02]  /*5f20*/  ISETP.GE.OR P0, PT, R3, R12, P0 ;  /* 0x0000000c0300720c */ /* 0x000fe40000706670 */
[----:B------:R-:W-:Y:S05]  /*5f30*/  SEL R15, R9, R14, !P2 ;  /* 0x0000000e090f7207 */ /* 0x000fea0005000000 */
[----:B------:R-:W-:Y:S04]  /*5f40*/  IMAD.MOV R14, RZ, RZ, -R15 ;  /* 0x000000ffff0e7224 */ /* 0x000fe800078e0a0f */
[----:B------:R-:W-:Y:S02]  /*5f50*/  IMAD R14, R40, R14, R9 ;  /* 0x0000000e280e7224 */ /* 0x000fe400078e0209 */
[C---:B------:R-:W-:Y:S05]  /*5f60*/  @!P0 IMAD.HI.U32 R10, R3.reuse, R4, RZ ;  /* 0x00000004030a8227 */ /* 0x040fea00078e00ff */
[----:B------:R-:W-:Y:S04]  /*5f70*/  @!P0 SHF.R.U32.HI R10, RZ, R5, R10 ;  /* 0x00000005ff0a8219 */ /* 0x000fe8000001160a */
[----:B------:R-:W-:Y:S01]  /*5f80*/  @!P0 SEL R0, R3, R10, !P2 ;  /* 0x0000000a03008207 */ /* 0x000fe20005000000 */
[----:B------:R-:W-:Y:S03]  /*5f90*/  IMAD.MOV R10, RZ, RZ, -R3 ;  /* 0x000000ffff0a7224 */ /* 0x000fe600078e0a03 */
[----:B------:R-:W-:Y:S01]  /*5fa0*/  @!P0 IADD3 R15, PT, PT, R15, -R0, RZ ;  /* 0x800000000f0f8210 */ /* 0x000fe20007ffe0ff */
[----:B------:R-:W-:Y:S01]  /*5fb0*/  @!P0 IMAD R0, R11, R14, R0 ;  /* 0x0000000e0b008224 */ /* 0x000fe200078e0200 */
[----:B------:R-:W-:Y:S01]  /*5fc0*/  IADD3 R11, PT, PT, -R9, RZ, RZ ;  /* 0x000000ff090b7210 */ /* 0x000fe20007ffe1ff */
[----:B------:R-:W-:Y:S02]  /*5fd0*/  IMAD R13, R2, R10, R13 ;  /* 0x0000000a020d7224 */ /* 0x000fe400078e020d */
[----:B------:R-:W-:Y:S02]  /*5fe0*/  @!P0 IMAD R9, R15, R40, R3 ;  /* 0x000000280f098224 */ /* 0x000fe400078e0203 */
[----:B------:R-:W-:Y:S02]  /*5ff0*/  @!P0 IMAD.MOV.U32 R3, RZ, RZ, R0 ;  /* 0x000000ffff038224 */ /* 0x000fe400078e0000 */
[----:B------:R-:W-:Y:S02]  /*6000*/  IMAD R8, R6, R11, R8 ;  /* 0x0000000b06087224 */ /* 0x000fe400078e0208 */
[----:B------:R-:W-:Y:S02]  /*6010*/  IMAD R13, R3, R2, R13 ;  /* 0x00000002030d7224 */ /* 0x000fe400078e020d */
[----:B------:R-:W-:Y:S02]  /*6020*/  IMAD R8, R9, R6, R8 ;  /* 0x0000000609087224 */ /* 0x000fe400078e0208 */
.L_x_120:
[----:B------:R-:W-:Y:S05]  /*6030*/  BRA.U UP1, `(.L_x_121) ;  /* 0x0000000101107547 */ /* 0x000fea000b800000 */
[----:B------:R-:W-:Y:S04]  /*6040*/  MOV R0, UR13 ;  /* 0x0000000d00007c02 */ /* 0x000fe80008000f00 */
[----:B------:R-:W-:Y:S04]  /*6050*/  SHF.L.U32 R3, R0, 0x1f, RZ ;  /* 0x0000001f00037819 */ /* 0x000fe800000006ff */
[----:B------:R-:W1:Y:S02]  /*6060*/  SYNCS.PHASECHK.TRANS64.TRYWAIT P0, [UR6+0x378], R3 ;  /* 0x00037803ff0075a7 */ /* 0x000e640008001106 */
[----:B-1----:R-:W-:Y:S05]  /*6070*/  @!P0 BRA `(.L_x_122) ;  /* 0x0000003c00048947 */ /* 0x002fea0003800000 */
.L_x_121:
[----:B------:R-:W-:Y:S05]  /*6080*/  BRA.U !UP3, `(.L_x_123) ;  /* 0x000000010b347547 */ /* 0x000fea000b800000 */
[----:B------:R-:W-:Y:S01]  /*6090*/  UPLOP3.LUT UP0, UPT, UPT, UPT, UP2, 0x80, 0x8 ;  /* 0x000000000008789c */ /* 0x000fe20003f0f020 */
[----:B-1----:R-:W-:Y:S02]  /*60a0*/  HFMA2 R0, -RZ, RZ, 0, 5.9604644775390625e-08 ;  /* 0x00000001ff007431 */ /* 0x002fe400000001ff */
[----:B------:R-:W-:Y:S03]  /*60b0*/  IMAD.MOV.U32 R98, RZ, RZ, 0x1 ;  /* 0x00000001ff627424 */ /* 0x000fe600078e00ff */
[----:B------:R-:W-:Y:S05]  /*60c0*/  PLOP3.LUT P0, PT, PT, PT, UP0, 0x80, 0x8 ;  /* 0x000000000008781c */ /* 0x000fea0003f0f008 */
[----:B------:R-:W1:Y:S01]  /*60d0*/  @UP0 LDCU.64 UR8, c[0x0][0x888] ;  /* 0x00011100ff0807ac */ /* 0x000e620008000a00 */
[----:B------:R-:W-:Y:S07]  /*60e0*/  @UP0 UIMAD UR7, UR36, UR4, URZ ;  /* 0x00000004240702a4 */ /* 0x000fee000f8e02ff */
[----:B------:R-:W-:Y:S01]  /*60f0*/  @!P0 PRMT R98, R0, 0x7610, R98 ;  /* 0x0000761000628816 */ /* 0x000fe20000000062 */
[----:B-1----:R-:W-:Y:S03]  /*6100*/  @UP0 UIMAD.WIDE UR8, UR7, 0x4, UR8 ;  /* 0x00000004070808a5 */ /* 0x002fe6000f8e0208 */
[----:B------:R-:W1:Y:S03]  /*6110*/  @!UP0 LDCU UR7, c[0x0][0x880] ;  /* 0x00011000ff0787ac */ /* 0x000e660008000800 */
[----:B------:R-:W-:Y:S01]  /*6120*/  IMAD.U32 R10, RZ, RZ, UR8 ;  /* 0x00000008ff0a7e24 */ /* 0x000fe2000f8e00ff */
[----:B------:R-:W-:Y:S05]  /*6130*/  MOV R11, UR9 ;  /* 0x00000009000b7c02 */ /* 0x000fea0008000f00 */
[----:B-----5:R3:W5:Y:S02]  /*6140*/  @P0 LDG.E R48, desc[UR40][R10.64] ;  /* 0x000000280a300981 */ /* 0x020764000c1e1900 */
[----:B-1-3--:R-:W-:Y:S07]  /*6150*/  @!P0 IMAD.U32 R48, RZ, RZ, UR7 ;  /* 0x00000007ff308e24 */ /* 0x00afee000f8e00ff */
.L_x_123:
[----:B-----5:R-:W-:Y:S01]  /*6160*/  @!P4 ISETP.EQ.AND P5, PT, R48, RZ, PT ;  /* 0x000000ff3000c20c */ /* 0x020fe20003fa2270 */
[----:B------:R-:W-:Y:S01]  /*6170*/  @!UPT UIADD3 URZ, UPT, UPT, URZ, URZ, URZ ;  /* 0x000000fffffff290 */ /* 0x000fe2000fffe0ff */
[----:B------:R-:W-:Y:S11]  /*6180*/  @!P4 BRA `(.L_x_124) ;  /* 0x000000000014c947 */ /* 0x000ff60003800000 */
[----:B------:R-:W-:Y:S02]  /*6190*/  LOP3.LUT P0, RZ, R98, 0xff, RZ, 0xc0, !PT ;  /* 0x000000ff62ff7812 */ /* 0x000fe4000780c0ff */
[----:B------:R-:W-:Y:S04]  /*61a0*/  PLOP3.LUT P5, PT, PT, PT, UP0, 0x80, 0x8 ;  /* 0x000000000008781c */ /* 0x000fe80003faf008 */
[----:B------:R-:W-:Y:S07]  /*61b0*/  PLOP3.LUT P5, PT, P5, PT, PT, 0x8, 0x80 ;  /* 0x000000000080781c */ /* 0x000fee0002fae170 */
[----:B------:R-:W-:Y:S11]  /*61c0*/  @P0 ISETP.EQ.AND P5, PT, R48, RZ, PT ;  /* 0x000000ff3000020c */ /* 0x000ff60003fa2270 */
[----:B------:R-:W-:Y:S02]  /*61d0*/  @!UPT UIADD3 URZ, UPT, UPT, URZ, URZ, URZ ;  /* 0x000000fffffff290 */ /* 0x000fe4000fffe0ff */
.L_x_124:
[----:B------:R-:W3:Y:S01]  /*61e0*/  SYNCS.PHASECHK.TRANS64.TRYWAIT P4, [UR6+0x368], R26 ;  /* 0x0003681aff0075a7 */ /* 0x000ee20008081106 */
[----:B------:R-:W-:Y:S01]  /*61f0*/  @P3 SHF.R.U32.HI R27, RZ, 0x10, R21 ;  /* 0x00000010ff1b3819 */ /* 0x000fe20000011615 */
[----:B------:R-:W-:Y:S01]  /*6200*/  VIADD R29, R29, 0x1 ;  /* 0x000000011d1d7836 */ /* 0x000fe20000000000 */
[----:B------:R-:W5:Y:S08]  /*6210*/  LDC.64 R14, c[0x0][0xb10] ;  /* 0x0002c400ff0e7b82 */ /* 0x000f700000000a00 */
[----:B------:R-:W2:Y:S08]  /*6220*/  LDC.64 R10, c[0x0][0xb18] ;  /* 0x0002c600ff0a7b82 */ /* 0x000eb00000000a00 */
[----:B-1----:R-:W1:Y:S08]  /*6230*/  @!P1 LDC R0, c[0x0][0xb20] ;  /* 0x0002c800ff009b82 */ /* 0x002e700000000800 */
[----:B------:R-:W4:Y:S01]  /*6240*/  @!P1 LDC R3, c[0x0][0xb0c] ;  /* 0x0002c300ff039b82 */ /* 0x000f220000000800 */
[----:B-----5:R-:W-:Y:S05]  /*6250*/  @!P1 IMAD.HI.U32 R14, R13, R14, RZ ;  /* 0x0000000e0d0e9227 */ /* 0x020fea00078e00ff */
[----:B------:R-:W-:Y:S01]  /*6260*/  @!P1 SHF.R.U32.HI R14, RZ, R15, R14 ;  /* 0x0000000fff0e9219 */ /* 0x000fe2000001160e */
[----:B--2---:R-:W-:Y:S01]  /*6270*/  @!P1 IMAD.HI.U32 R11, R8, R11, RZ ;  /* 0x0000000b080b9227 */ /* 0x004fe200078e00ff */
[----:B------:R-:W-:Y:S04]  /*6280*/  @!P1 ISETP.NE.AND P0, PT, R10, 0x1, PT ;  /* 0x000000010a00980c */ /* 0x000fe80003f05270 */
[----:B-1----:R-:W-:Y:S02]  /*6290*/  @!P1 SHF.R.U32.HI R9, RZ, R0, R11 ;  /* 0x00000000ff099219 */ /* 0x002fe4000001160b */
[----:B----4-:R-:W-:Y:S02]  /*62a0*/  @!P1 ISETP.NE.AND P2, PT, R3, 0x1, PT ;  /* 0x000000010300980c */ /* 0x010fe40003f45270 */
[----:B------:R-:W-:Y:S02]  /*62b0*/  @!P1 SEL R9, R8, R9, !P0 ;  /* 0x0000000908099207 */ /* 0x000fe40004000000 */
[----:B------:R-:W-:Y:S02]  /*62c0*/  ELECT P0, URZ, PT ;  /* 0x0000000000ff782f */ /* 0x000fe40003800000 */
[----:B------:R-:W-:Y:S05]  /*62d0*/  @!P1 SEL R14, R13, R14, !P2 ;  /* 0x0000000e0d0e9207 */ /* 0x000fea0005000000 */
[----:B------:R-:W-:Y:S02]  /*62e0*/  @!P1 IMAD.IADD R0, R9, 0x1, -R14 ;  /* 0x0000000109009824 */ /* 0x000fe400078e0a0e */
[----:B------:R-:W-:Y:S02]  /*62f0*/  @!P1 IMAD.IADD R9, R14, 0x1, -R9 ;  /* 0x000000010e099824 */ /* 0x000fe400078e0a09 */
[----:B------:R-:W-:Y:S02]  /*6300*/  @!P1 IMAD R13, R0, R3, R13 ;  /* 0x00000003000d9224 */ /* 0x000fe400078e020d */
[----:B------:R-:W-:Y:S01]  /*6310*/  @!P1 IMAD R8, R9, R10, R8 ;  /* 0x0000000a09089224 */ /* 0x000fe200078e0208 */
[----:B---3--:R-:W-:Y:S06]  /*6320*/  @!P4 BRA `(.L_x_125) ;  /* 0x000000380070c947 */ /* 0x008fec0003800000 */
.L_x_276:
[----:B------:R-:W-:Y:S01]  /*6330*/  PLOP3.LUT P5, PT, P5, P0, PT, 0xf2, 0x2f ;  /* 0x00000000002f781c */ /* 0x000fe20002fa1e72 */
[----:B------:R-:W-:Y:S01]  /*6340*/  UMOV UR14, 0x0 ;  /* 0x00000000000e7882 */ /* 0x000fe20000000000 */
[----:B------:R-:W-:Y:S01]  /*6350*/  LOP3.LUT R30, R30, 0x1, RZ, 0x3c, !PT ;  /* 0x000000011e1e7812 */ /* 0x000fe200078e3cff */
[----:B------:R-:W-:Y:S01]  /*6360*/  UMOV UR15, 0x10000000 ;  /* 0x10000000000f7882 */ /* 0x000fe20000000000 */
[----:B------:R-:W-:Y:S01]  /*6370*/  UMOV UR12, UR36 ;  /* 0x00000024000c7c82 */ /* 0x000fe20008000000 */
[----:B------:R-:W-:Y:S08]  /*6380*/  @P3 R2UR UR36, R27 ;  /* 0x000000001b2432ca */ /* 0x000ff000000e0000 */
[----:B-1----:R-:W-:Y:S01]  /*6390*/  @!P5 IADD3 R3, P0, PT, R32, 0x580, RZ ;  /* 0x000005802003d810 */ /* 0x002fe20007f1e0ff */
[----:B------:R-:W-:Y:S01]  /*63a0*/  @!P5 IMAD.SHL.U32 R97, R97, 0x40, RZ ;  /* 0x000000406161d824 */ /* 0x000fe200078e00ff */
[----:B------:R-:W-:Y:S01]  /*63b0*/  VOTEU.ALL UP1, P5 ;  /* 0x0000000000ff7886 */ /* 0x000fe20002820000 */
[----:B------:R-:W-:Y:S01]  /*63c0*/  @!P5 IMAD.SHL.U32 R99, R99, 0x40, RZ ;  /* 0x000000406363d824 */ /* 0x000fe200078e00ff */
[----:B------:R-:W-:Y:S01]  /*63d0*/  @!P5 R2UR UR8, R3 ;  /* 0x000000000308d2ca */ /* 0x000fe200000e0000 */
[----:B------:R-:W-:Y:S01]  /*63e0*/  @!P5 IMAD.X R0, RZ, RZ, R33, P0 ;  /* 0x000000ffff00d224 */ /* 0x000fe200000e0621 */
[----:B------:R-:W-:Y:S01]  /*63f0*/  @!P5 R2UR UR10, R97 ;  /* 0x00000000610ad2ca */ /* 0x000fe200000e0000 */
[----:B------:R-:W-:Y:S01]  /*6400*/  @!UP1 UIADD3 UR9, UPT, UPT, UR6, 0x360, URZ ;  /* 0x0000036006099890 */ /* 0x000fe2000fffe0ff */
[----:B------:R-:W-:Y:S01]  /*6410*/  @!P5 R2UR UR11, R99 ;  /* 0x00000000630bd2ca */ /* 0x000fe200000e0000 */
[----:B------:R-:W-:Y:S01]  /*6420*/  IMAD.IADD R97, R8, 0x1, R81 ;  /* 0x0000000108617824 */ /* 0x000fe200078e0251 */
[----:B------:R-:W-:Y:S01]  /*6430*/  @!P5 R2UR UR7, R0 ;  /* 0x000000000007d2ca */ /* 0x000fe200000e0000 */
[----:B------:R-:W-:Y:S01]  /*6440*/  IMAD.IADD R99, R13, 0x1, R96 ;  /* 0x000000010d637824 */ /* 0x000fe200078e0260 */
[C---:B------:R-:W-:Y:S04]  /*6450*/  ISETP.NE.AND P0, PT, R29.reuse, 0x2, PT ;  /* 0x000000021d00780c */ /* 0x040fe80003f05270 */
[----:B------:R-:W-:Y:S01]  /*6460*/  SEL R3, RZ, 0x1, P0 ;  /* 0x00000001ff037807 */ /* 0x000fe20000000000 */
[----:B------:R-:W-:Y:S01]  /*6470*/  IMAD.U32 R10, RZ, RZ, UR8 ;  /* 0x00000008ff0a7e24 */ /* 0x000fe2000f8e00ff */
[----:B------:R-:W-:Y:S01]  /*6480*/  @!UP1 UIADD3 UR8, UPT, UPT, UR6, 0x600, URZ ;  /* 0x0000060006089890 */ /* 0x000fe2000fffe0ff */
[----:B------:R-:W-:Y:S01]  /*6490*/  SEL R29, R29, RZ, P0 ;  /* 0x000000ff1d1d7207 */ /* 0x000fe20000000000 */
[----:B------:R-:W-:Y:S01]  /*64a0*/  VOTEU.ALL UP1, P5 ;  /* 0x0000000000ff7886 */ /* 0x000fe20002820000 */
[----:B------:R-:W-:Y:S02]  /*64b0*/  LOP3.LUT R28, R28, R3, RZ, 0x3c, !PT ;  /* 0x000000031c1c7212 */ /* 0x000fe400078e3cff */
[----:B------:R-:W-:Y:S01]  /*64c0*/  IMAD.U32 R11, RZ, RZ, UR7 ;  /* 0x00000007ff0b7e24 */ /* 0x000fe2000f8e00ff */
[----:B------:R-:W-:Y:S04]  /*64d0*/  @!P5 R2UR UR16, R10 ;  /* 0x000000000a10d2ca */ /* 0x000fe800000e0000 */
[----:B------:R-:W-:Y:S11]  /*64e0*/  @!P5 R2UR UR17, R11 ;  /* 0x000000000b11d2ca */ /* 0x000ff600000e0000 */
[----:B------:R-:W-:Y:S02]  /*64f0*/  @!UPT UIADD3 URZ, UPT, UPT, URZ, URZ, URZ ;  /* 0x000000fffffff290 */ /* 0x000fe4000fffe0ff */
[----:B------:R3:W-:Y:S01]  /*6500*/  @!UP1 UTMALDG.3D [UR8], [UR16], desc[UR14] ;  /* 0x00000e08100095b4 */ /* 0x0007e20008011000 */
[----:B------:R3:W-:Y:S01]  /*6510*/  @!P5 SYNCS.ARRIVE.TRANS64.RED.A0TR RZ, [UR6+0x360], R25 ;  /* 0x00036019ffffd9a7 */ /* 0x0007e20008300406 */
[----:B------:R-:W-:Y:S01]  /*6520*/  UPLOP3.LUT UP1, UPT, UPT, UPT, UPT, 0x80, 0x8 ;  /* 0x000000000008789c */ /* 0x000fe20003f2f070 */
[----:B------:R-:W-:Y:S01]  /*6530*/  SYNCS.ARRIVE.TRANS64.RED.A1T0 RZ, [UR37], RZ ;  /* 0x000000ffffff79a7 */ /* 0x000fe20008100425 */
[----:B------:R-:W-:Y:S09]  /*6540*/  @P3 BRA `(.L_x_126) ;  /* 0xfffffff400b43947 */ /* 0x000ff2000383ffff */
[----:B------:R-:W-:Y:S07]  /*6550*/  MOV R0, UR6 ;  /* 0x0000000600007c02 */ /* 0x000fee0008000f00 */
.L_x_127:
[----:B-1----:R-:W-:-:S04]  /*6560*/  SHF.L.U32 R3, R30, 0x1f, RZ ;  /* 0x0000001f1e037819 */ /* 0x002fc800000006ff */
[----:B------:R1:W2:Y:S03]  /*6570*/  SYNCS.PHASECHK.TRANS64.TRYWAIT P0, [R0+URZ+0x368], R3 ;  /* 0x00036803000075a7 */ /* 0x0002a600080011ff */
[----:B--2---:R-:W-:Y:S05]  /*6580*/  @!P0 NANOSLEEP.SYNCS 0x989680 ;  /* 0x009896800000895d */ /* 0x004fea0003900000 */
[----:B------:R-:W2:Y:S02]  /*6590*/  @!P0 SYNCS.PHASECHK.TRANS64 P0, [R0+URZ+0x368], R3 ;  /* 0x00036803000085a7 */ /* 0x000ea400080010ff */
[----:B--23--:R-:W-:Y:S05]  /*65a0*/  @P0 EXIT ;  /* 0x000000000000094d */ /* 0x00cfea0003800000 */
[----:B------:R-:W-:Y:S05]  /*65b0*/  BRA `(.L_x_127) ;  /* 0xfffffffc00e87947 */ /* 0x000fea000383ffff */
.L_x_118:
[----:B------:R-:W-:-:S06]  /*65c0*/  UISETP.GE.AND UP1, UPT, UR8, 0x4, UPT ;  /* 0x000000040800788c */ /* 0x000fcc000bf26270 */
[----:B------:R-:W-:-:S13]  /*65d0*/  PLOP3.LUT P0, PT, PT, PT, UP1, 0x80, 0x8 ;  /* 0x000000000008781c */ /* 0x000fda0003f0f018 */
[----:B------:R-:W-:Y:S05]  /*65e0*/  @!P0 EXIT ;  /* 0x000000000000894d */ /* 0x000fea0003800000 */
[----:B------:R-:W-:Y:S01]  /*65f0*/  BAR.SYNC.DEFER_BLOCKING 0x6, 0xa0 ;  /* 0x0182800000007b1d */ /* 0x000fe20000010000 */
[C---:B------:R-:W-:Y:S02]  /*6600*/  IMAD.SHL.U32 R5, R103.reuse, 0x40, RZ ;  /* 0x0000004067057824 */ /* 0x040fe400078e00ff */
[----:B------:R-:W-:Y:S02]  /*6610*/  HFMA2 R113, -RZ, RZ, 0, 0 ;  /* 0x00000000ff717431 */ /* 0x000fe400000001ff */
[C---:B------:R-:W-:Y:S01]  /*6620*/  IMAD.SHL.U32 R0, R103.reuse, 0x20, RZ ;  /* 0x0000002067007824 */ /* 0x040fe200078e00ff */
[----:B------:R-:W-:Y:S01]  /*6630*/  CS2R R108, SRZ ;  /* 0x00000000006c7805 */ /* 0x000fe2000001ff00 */
[----:B------:R-:W-:Y:S01]  /*6640*/  IMAD.SHL.U32 R105, R103, 0x8, RZ ;  /* 0x0000000867697824 */ /* 0x000fe200078e00ff */
[----:B------:R-:W-:Y:S01]  /*6650*/  UMOV UR43, 0x400 ;  /* 0x00000400002b7882 */ /* 0x000fe20000000000 */
[----:B------:R-:W-:Y:S01]  /*6660*/  LOP3.LUT R2, R5, 0x180, RZ, 0xc0, !PT ;  /* 0x0000018005027812 */ /* 0x000fe200078ec0ff */
[----:B------:R-:W-:Y:S01]  /*6670*/  ULEA UR43, UR37, UR43, 0x18 ;  /* 0x0000002b252b7291 */ /* 0x000fe2000f8ec0ff */
[----:B------:R-:W1:Y:S01]  /*6680*/  LDC R101, c[0x0][0x370] ;  /* 0x0000dc00ff657b82 */ /* 0x000e620000000800 */
[----:B------:R-:W-:Y:S01]  /*6690*/  LOP3.LUT R0, R0, 0xc00, RZ, 0xc0, !PT ;  /* 0x00000c0000007812 */ /* 0x000fe200078ec0ff */
[C---:B------:R-:W-:Y:S01]  /*66a0*/  IMAD.U32 R46, R103.reuse, 0x10000, RZ ;  /* 0x00010000672e7824 */ /* 0x040fe200078e00ff */
[----:B------:R-:W-:Y:S01]  /*66b0*/  LOP3.LUT R105, R2, 0x30, R105, 0xf8, !PT ;  /* 0x0000003002697812 */ /* 0x000fe200078ef869 */
[C---:B------:R-:W-:Y:S01]  /*66c0*/  IMAD.SHL.U32 R2, R103.reuse, 0x2, RZ ;  /* 0x0000000267027824 */ /* 0x040fe200078e00ff */
[--C-:B------:R-:W-:Y:S01]  /*66d0*/  LOP3.LUT R0, R0, 0x40, R5.reuse, 0xf8, !PT ;  /* 0x0000004000007812 */ /* 0x100fe200078ef805 */
[----:B------:R-:W-:Y:S01]  /*66e0*/  IMAD.SHL.U32 R104, R103, 0x10, RZ ;  /* 0x0000001067687824 */ /* 0x000fe200078e00ff */
[----:B------:R-:W-:Y:S01]  /*66f0*/  UIADD3 UR4, UPT, UPT, UR43, 0x1600, URZ ;  /* 0x000016002b047890 */ /* 0x000fe2000fffe0ff */
[----:B------:R-:W2:Y:S01]  /*6700*/  LDC R42, c[0x0][0xb0c] ;  /* 0x0002c300ff2a7b82 */ /* 0x000ea20000000800 */
[----:B------:R-:W-:Y:S01]  /*6710*/  LOP3.LUT R105, R105, 0x20, R2, 0x78, !PT ;  /* 0x0000002069697812 */ /* 0x000fe200078e7802 */
[----:B------:R-:W-:Y:S01]  /*6720*/  IMAD.MOV.U32 R44, RZ, RZ, RZ ;  /* 0x000000ffff2c7224 */ /* 0x000fe200078e00ff */
[----:B------:R-:W-:Y:S01]  /*6730*/  LOP3.LUT R0, R0, 0x200, R5, 0xf8, !PT ;  /* 0x0000020000007812 */ /* 0x000fe200078ef805 */
[----:B------:R-:W-:Y:S01]  /*6740*/  IMAD.MOV.U32 R110, RZ, RZ, RZ ;  /* 0x000000ffff6e7224 */ /* 0x000fe200078e00ff */
[----:B------:R-:W-:Y:S01]  /*6750*/  LOP3.LUT R46, R46, 0x600000, RZ, 0xc0, !PT ;  /* 0x006000002e2e7812 */ /* 0x000fe200078ec0ff */
[----:B------:R-:W-:Y:S01]  /*6760*/  IMAD.U32 R111, RZ, RZ, UR4 ;  /* 0x00000004ff6f7e24 */ /* 0x000fe2000f8e00ff */
[----:B------:R-:W4:Y:S01]  /*6770*/  LDS R3, [UR43+0x430] ;  /* 0x0004302bff037984 */ /* 0x000f220008000800 */
[----:B------:R-:W1:Y:S01]  /*6780*/  LDC R100, c[0x0][0xb20] ;  /* 0x0002c800ff647b82 */ /* 0x000e620000000800 */
[----:B------:R-:W-:Y:S01]  /*6790*/  LOP3.LUT R105, R0, R105, RZ, 0xfc, !PT ;  /* 0x0000006900697212 */ /* 0x000fe200078efcff */
[----:B------:R-:W1:Y:S01]  /*67a0*/  LDCU.64 UR46, c[0x0][0x348] ;  /* 0x00006900ff2e77ac */ /* 0x000e620008000a00 */
[----:B------:R-:W-:-:S02]  /*67b0*/  LOP3.LUT R104, R104, 0x20, RZ, 0xc0, !PT ;  /* 0x0000002068687812 */ /* 0x000fc400078ec0ff */
[----:B------:R-:W-:Y:S01]  /*67c0*/  IADD3 R5, PT, PT, R105, UR43, RZ ;  /* 0x0000002b69057c10 */ /* 0x000fe2000fffe0ff */
[----:B------:R-:W1:Y:S02]  /*67d0*/  LDCU.64 UR38, c[0x0][0x888] ;  /* 0x00011100ff2677ac */ /* 0x000e640008000a00 */
[----:B------:R-:W1:Y:S01]  /*67e0*/  LDC R41, c[0x0][0xb30] ;  /* 0x0002cc00ff297b82 */ /* 0x000e620000000800 */
[----:B------:R-:W-:Y:S01]  /*67f0*/  IADD3 R104, PT, PT, -R104, 0x600, R5 ;  /* 0x0000060068687810 */ /* 0x000fe20007ffe105 */
[----:B------:R-:W-:-:S06]  /*6800*/  UIADD3 UR42, UPT, UPT, UR43, 0x600, URZ ;  /* 0x000006002b2a7890 */ /* 0x000fcc000fffe0ff */
[----:B------:R-:W1:Y:S08]  /*6810*/  LDC.64 R90, c[0x0][0xb10] ;  /* 0x0002c400ff5a7b82 */ /* 0x000e700000000a00 */
[----:B------:R-:W1:Y:S08]  /*6820*/  LDC.64 R38, c[0x0][0xb18] ;  /* 0x0002c600ff267b82 */ /* 0x000e700000000a00 */
[----:B------:R-:W1:Y:S01]  /*6830*/  LDC.64 R86, c[0x0][0x888] ;  /* 0x00022200ff567b82 */ /* 0x000e620000000a00 */
[----:B----4-:R-:W-:-:S07]  /*6840*/  IMAD.IADD R46, R3, 0x1, R46 ;  /* 0x00000001032e7824 */ /* 0x010fce00078e022e */
[----:B------:R-:W4:Y:S08]  /*6850*/  LDC.64 R36, c[0x0][0xb28] ;  /* 0x0002ca00ff247b82 */ /* 0x000f300000000a00 */
[----:B------:R-:W1:Y:S08]  /*6860*/  LDC.64 R88, c[0x0][0x890] ;  /* 0x00022400ff587b82 */ /* 0x000e700000000a00 */
[----:B------:R-:W1:Y:S08]  /*6870*/  LDC.64 R84, c[0x0][0x8b0] ;  /* 0x00022c00ff547b82 */ /* 0x000e700000000a00 */
[----:B------:R-:W1:Y:S08]  /*6880*/  LDC.64 R82, c[0x0][0x8a8] ;  /* 0x00022a00ff527b82 */ /* 0x000e700000000a00 */
[----:B--2---:R-:W1:Y:S02]  /*6890*/  LDC R102, c[0x0][0x374] ;  /* 0x0000dd00ff667b82 */ /* 0x004e640000000800 */
.L_x_145:
[----:B------:R-:W-:Y:S02]  /*68a0*/  LEA R0, R113, UR43, 0x3 ;  /* 0x0000002b71007c11 */ /* 0x000fe4000f8e18ff */
[----:B------:R-:W-:Y:S02]  /*68b0*/  SHF.L.U32 R3, R109, 0x1f, RZ ;  /* 0x0000001f6d037819 */ /* 0x000fe400000006ff */
[----:B------:R-:W-:Y:S02]  /*68c0*/  LEA R16, R113, UR43, 0x4 ;  /* 0x0000002b71107c11 */ /* 0x000fe4000f8e20ff */
[----:B--2---:R-:W2:Y:S02]  /*68d0*/  SYNCS.PHASECHK.TRANS64.TRYWAIT P0, [R0+URZ+0x380], R3 ;  /* 0x00038003000075a7 */ /* 0x004ea400080011ff */
[----:B-12---:R-:W-:Y:S05]  /*68e0*/  @!P0 BRA `(.L_x_128) ;  /* 0x0000003400188947 */ /* 0x006fea0003800000 */
.L_x_277:
[----:B------:R-:W4:Y:S01]  /*68f0*/  LDC.64 R12, c[0x0][0xb10] ;  /* 0x0002c400ff0c7b82 */ /* 0x000f220000000a00 */
[----:B------:R-:W4:Y:S01]  /*6900*/  LDS.128 R16, [R16+0x410] ;  /* 0x0004100010107984 */ /* 0x000f220000000c00 */
[----:B-1----:R-:W-:Y:S01]  /*6910*/  ISETP.NE.AND P1, PT, R41, 0x1, PT ;  /* 0x000000012900780c */ /* 0x002fe20003f25270 */
[----:B--2---:R-:W-:Y:S01]  /*6920*/  VIADD R0, R0, 0x390 ;  /* 0x0000039000007836 */ /* 0x004fe20000000000 */
[----:B---3--:R-:W-:Y:S04]  /*6930*/  ISETP.GE.AND P0, PT, R40, 0x1, PT ;  /* 0x000000012800780c */ /* 0x008fe80003f06270 */
[----:B------:R-:W1:Y:S01]  /*6940*/  LDC.64 R10, c[0x0][0xb18] ;  /* 0x0002c600ff0a7b82 */ /* 0x000e620000000a00 */
[----:B------:R-:W-:Y:S01]  /*6950*/  PRMT R0, RZ, 0x654, R0 ;  /* 0x00000654ff007816 */ /* 0x000fe20000000000 */
[----:B------:R-:W-:Y:S01]  /*6960*/  @!PT LDS RZ, [RZ] ;  /* 0x00000000fffff984 */ /* 0x000fe20000000800 */
[----:B------:R-:W-:Y:S01]  /*6970*/  @!PT LDS RZ, [RZ] ;  /* 0x00000000fffff984 */ /* 0x000fe20000000800 */
[----:B------:R-:W-:Y:S01]  /*6980*/  @!PT LDS RZ, [RZ] ;  /* 0x00000000fffff984 */ /* 0x000fe20000000800 */
[----:B------:R-:W-:Y:S01]  /*6990*/  @!PT LDS RZ, [RZ] ;  /* 0x00000000fffff984 */ /* 0x000fe20000000800 */
[----:B------:R2:W-:Y:S06]  /*69a0*/  MEMBAR.ALL.CTA ;  /* 0x0000000000007992 */ /* 0x0005ec0000008000 */
[----:B--2---:R-:W2:Y:S01]  /*69b0*/  FENCE.VIEW.ASYNC.S ;  /* 0x00000000000073c6 */ /* 0x004ea20000000000 */
[----:B------:R-:W3:Y:S08]  /*69c0*/  @!P1 LDC R14, c[0x0][0xb20] ;  /* 0x0002c800ff0e9b82 */ /* 0x000ef00000000800 */
[----:B------:R-:W1:Y:S01]  /*69d0*/  @!P1 LDC R9, c[0x0][0xb0c] ;  /* 0x0002c300ff099b82 */ /* 0x000e620000000800 */
[----:B--2---:R2:W-:Y:S01]  /*69e0*/  SYNCS.ARRIVE.TRANS64.RED.A1T0 RZ, [R0+URZ], RZ ;  /* 0x000000ff00ff79a7 */ /* 0x0045e200081004ff */
[----:B----4-:R-:W-:Y:S04]  /*69f0*/  LOP3.LUT P4, RZ, R18, 0x1, RZ, 0xc0, !PT ;  /* 0x0000000112ff7812 */ /* 0x010fe8000788c0ff */
[----:B------:R-:W-:Y:S09]  /*6a00*/  P2R R112, PR, RZ, 0x10 ;  /* 0x00000010ff707803 */ /* 0x000ff20000000000 */
[----:B------:R-:W-:Y:S02]  /*6a10*/  @P4 MOV R45, R16 ;  /* 0x00000010002d4202 */ /* 0x000fe40000000f00 */
[----:B------:R-:W-:Y:S01]  /*6a20*/  @P4 LOP3.LUT R43, R17, 0xffff, RZ, 0xc0, !PT ;  /* 0x0000ffff112b4812 */ /* 0x000fe200078ec0ff */
[----:B--2---:R-:W-:Y:S06]  /*6a30*/  @!P0 BRA `(.L_x_129) ;  /* 0x0000000000a48947 */ /* 0x004fec0003800000 */
[----:B------:R-:W-:Y:S01]  /*6a40*/  IMAD.HI.U32 R21, R102, R39, RZ ;  /* 0x0000002766157227 */ /* 0x000fe200078e00ff */
[----:B------:R-:W-:Y:S02]  /*6a50*/  ISETP.NE.AND P0, PT, R38, 0x1, PT ;  /* 0x000000012600780c */ /* 0x000fe40003f05270 */
[----:B------:R-:W-:Y:S01]  /*6a60*/  ISETP.NE.AND P2, PT, R40, 0x1, PT ;  /* 0x000000012800780c */ /* 0x000fe20003f45270 */
[----:B------:R-:W-:Y:S01]  /*6a70*/  IMAD.HI.U32 R20, R101, R90, RZ ;  /* 0x0000005a65147227 */ /* 0x000fe200078e00ff */
[----:B------:R-:W-:Y:S02]  /*6a80*/  SHF.R.U32.HI R21, RZ, R100, R21 ;  /* 0x00000064ff157219 */ /* 0x000fe40000011615 */
[----:B------:R-:W-:Y:S01]  /*6a90*/  ISETP.NE.AND P3, PT, R42, 0x1, PT ;  /* 0x000000012a00780c */ /* 0x000fe20003f65270 */
[----:B------:R-:W-:Y:S01]  /*6aa0*/  IMAD.HI.U32 R24, R45, R90, RZ ;  /* 0x0000005a2d187227 */ /* 0x000fe200078e00ff */
[----:B------:R-:W-:Y:S02]  /*6ab0*/  SHF.R.U32.HI R20, RZ, R91, R20 ;  /* 0x0000005bff147219 */ /* 0x000fe40000011614 */
[----:B------:R-:W-:Y:S01]  /*6ac0*/  SEL R3, R102, R21, !P0 ;  /* 0x0000001566037207 */ /* 0x000fe20004000000 */
[----:B------:R-:W-:Y:S01]  /*6ad0*/  IMAD.HI.U32 R21, R43, R39, RZ ;  /* 0x000000272b157227 */ /* 0x000fe200078e00ff */
[----:B------:R-:W-:Y:S02]  /*6ae0*/  SEL R7, R101, R20, !P3 ;  /* 0x0000001465077207 */ /* 0x000fe40005800000 */
[----:B------:R-:W-:Y:S01]  /*6af0*/  SHF.R.U32.HI R24, RZ, R91, R24 ;  /* 0x0000005bff187219 */ /* 0x000fe20000011618 */
[-C--:B------:R-:W-:Y:S04]  /*6b00*/  IMAD.HI.U32 R20, R3, R36.reuse, RZ ;  /* 0x0000002403147227 */ /* 0x080fe800078e00ff */
[----:B------:R-:W-:Y:S01]  /*6b10*/  IMAD.HI.U32 R22, R7, R36, RZ ;  /* 0x0000002407167227 */ /* 0x000fe200078e00ff */
[-C--:B------:R-:W-:Y:S02]  /*6b20*/  @P2 SHF.R.U32.HI R3, RZ, R37.reuse, R20 ;  /* 0x00000025ff032219 */ /* 0x080fe40000011614 */
[----:B------:R-:W-:Y:S02]  /*6b30*/  SHF.R.U32.HI R20, RZ, R100, R21 ;  /* 0x00000064ff147219 */ /* 0x000fe40000011615 */
[----:B------:R-:W-:Y:S01]  /*6b40*/  @P2 SHF.R.U32.HI R7, RZ, R37, R22 ;  /* 0x00000025ff072219 */ /* 0x000fe20000011616 */
[C---:B------:R-:W-:Y:S01]  /*6b50*/  IMAD R2, R40.reuse, R3, RZ ;  /* 0x0000000328027224 */ /* 0x040fe200078e02ff */
[----:B------:R-:W-:Y:S02]  /*6b60*/  SEL R5, R43, R20, !P0 ;  /* 0x000000142b057207 */ /* 0x000fe40004000000 */
[----:B------:R-:W-:Y:S01]  /*6b70*/  SEL R3, R45, R24, !P3 ;  /* 0x000000182d037207 */ /* 0x000fe20005800000 */
[----:B------:R-:W-:Y:S01]  /*6b80*/  IMAD R4, R40, R7, RZ ;  /* 0x0000000728047224 */ /* 0x000fe200078e02ff */
[C---:B------:R-:W-:Y:S01]  /*6b90*/  ISETP.GE.AND P0, PT, R5.reuse, R2, PT ;  /* 0x000000020500720c */ /* 0x040fe20003f06270 */
[----:B------:R-:W-:Y:S03]  /*6ba0*/  IMAD.HI.U32 R6, R5, R36, RZ ;  /* 0x0000002405067227 */ /* 0x000fe600078e00ff */
[----:B------:R-:W-:Y:S01]  /*6bb0*/  ISETP.GE.OR P0, PT, R3, R4, P0 ;  /* 0x000000040300720c */ /* 0x000fe20000706670 */
[----:B------:R-:W-:Y:S01]  /*6bc0*/  IMAD.MOV R4, RZ, RZ, -R3 ;  /* 0x000000ffff047224 */ /* 0x000fe200078e0a03 */
[-C--:B------:R-:W-:Y:S03]  /*6bd0*/  SHF.R.U32.HI R6, RZ, R37.reuse, R6 ;  /* 0x00000025ff067219 */ /* 0x080fe60000011606 */
[----:B------:R-:W-:Y:S01]  /*6be0*/  IMAD R45, R42, R4, R45 ;  /* 0x000000042a2d7224 */ /* 0x000fe200078e022d */
[----:B------:R-:W-:Y:S05]  /*6bf0*/  SEL R15, R5, R6, !P2 ;  /* 0x00000006050f7207 */ /* 0x000fea0005000000 */
[----:B------:R-:W-:Y:S02]  /*6c00*/  IMAD.MOV R6, RZ, RZ, -R15 ;  /* 0x000000ffff067224 */ /* 0x000fe400078e0a0f */
[C---:B------:R-:W-:Y:S04]  /*6c10*/  @!P0 IMAD.HI.U32 R2, R3.reuse, R36, RZ ;  /* 0x0000002403028227 */ /* 0x040fe800078e00ff */
[----:B------:R-:W-:Y:S01]  /*6c20*/  IMAD R6, R40, R6, R5 ;  /* 0x0000000628067224 */ /* 0x000fe200078e0205 */
[----:B------:R-:W-:Y:S04]  /*6c30*/  @!P0 SHF.R.U32.HI R2, RZ, R37, R2 ;  /* 0x00000025ff028219 */ /* 0x000fe80000011602 */
[----:B------:R-:W-:Y:S02]  /*6c40*/  @!P0 SEL R0, R3, R2, !P2 ;  /* 0x0000000203008207 */ /* 0x000fe40005000000 */
[----:B------:R-:W-:Y:S02]  /*6c50*/  IADD3 R2, PT, PT, -R5, RZ, RZ ;  /* 0x000000ff05027210 */ /* 0x000fe40007ffe1ff */
[----:B------:R-:W-:Y:S01]  /*6c60*/  @!P0 IADD3 R8, PT, PT, R15, -R0, RZ ;  /* 0x800000000f088210 */ /* 0x000fe20007ffe0ff */
[----:B------:R-:W-:Y:S02]  /*6c70*/  @!P0 IMAD R0, R7, R6, R0 ;  /* 0x0000000607008224 */ /* 0x000fe400078e0200 */
[----:B------:R-:W-:Y:S02]  /*6c80*/  IMAD R43, R38, R2, R43 ;  /* 0x00000002262b7224 */ /* 0x000fe400078e022b */
[----:B------:R-:W-:Y:S02]  /*6c90*/  @!P0 IMAD R5, R8, R40, R3 ;  /* 0x0000002808058224 */ /* 0x000fe400078e0203 */
[----:B------:R-:W-:Y:S04]  /*6ca0*/  @!P0 IMAD.MOV.U32 R3, RZ, RZ, R0 ;  /* 0x000000ffff038224 */ /* 0x000fe800078e0000 */
[----:B------:R-:W-:Y:S02]  /*6cb0*/  IMAD R45, R3, R42, R45 ;  /* 0x0000002a032d7224 */ /* 0x000fe400078e022d */
[----:B------:R-:W-:Y:S07]  /*6cc0*/  IMAD R43, R5, R38, R43 ;  /* 0x00000026052b7224 */ /* 0x000fee00078e022b */
.L_x_129:
[----:B------:R-:W-:Y:S01]  /*6cd0*/  @!P1 IMAD.HI.U32 R0, R45, R12, RZ ;  /* 0x0000000c2d009227 */ /* 0x000fe200078e00ff */
[----:B-1----:R-:W-:Y:S01]  /*6ce0*/  @!P1 ISETP.NE.AND P0, PT, R10, 0x1, PT ;  /* 0x000000010a00980c */ /* 0x002fe20003f05270 */
[----:B------:R-:W-:Y:S01]  /*6cf0*/  ULOP3.LUT UP0, URZ, UR42, 0x1b0, URZ, 0xc0, !UPT ;  /* 0x000001b02aff7892 */ /* 0x000fe2000f80c0ff */
[----:B------:R-:W-:Y:S01]  /*6d00*/  @!P1 ISETP.NE.AND P2, PT, R9, 0x1, PT ;  /* 0x000000010900980c */ /* 0x000fe20003f45270 */
[----:B------:R-:W-:Y:S01]  /*6d10*/  @!P1 IMAD.HI.U32 R3, R43, R11, RZ ;  /* 0x0000000b2b039227 */ /* 0x000fe200078e00ff */
[----:B------:R-:W-:Y:S02]  /*6d20*/  @!P1 SHF.R.U32.HI R0, RZ, R13, R0 ;  /* 0x0000000dff009219 */ /* 0x000fe40000011600 */
[----:B------:R-:W-:Y:S01]  /*6d30*/  @P4 SHF.R.U32.HI R107, RZ, 0x10, R17 ;  /* 0x00000010ff6b4819 */ /* 0x000fe20000011611 */
[----:B------:R-:W-:Y:S01]  /*6d40*/  VIADD R113, R113, 0x1 ;  /* 0x0000000171717836 */ /* 0x000fe20000000000 */
[----:B---3--:R-:W-:Y:S02]  /*6d50*/  @!P1 SHF.R.U32.HI R2, RZ, R14, R3 ;  /* 0x0000000eff029219 */ /* 0x008fe40000011603 */
[----:B------:R-:W-:Y:S02]  /*6d60*/  @!P1 SEL R3, R45, R0, !P2 ;  /* 0x000000002d039207 */ /* 0x000fe40005000000 */
[----:B------:R-:W-:Y:S05]  /*6d70*/  @!P1 SEL R2, R43, R2, !P0 ;  /* 0x000000022b029207 */ /* 0x000fea0004000000 */
[----:B------:R-:W-:Y:S02]  /*6d80*/  @!P1 IMAD.IADD R0, R2, 0x1, -R3 ;  /* 0x0000000102009824 */ /* 0x000fe400078e0a03 */
[----:B------:R-:W-:Y:S02]  /*6d90*/  @!P1 IMAD.IADD R2, R3, 0x1, -R2 ;  /* 0x0000000103029824 */ /* 0x000fe400078e0a02 */
[----:B------:R-:W-:Y:S02]  /*6da0*/  @!P1 IMAD R45, R0, R9, R45 ;  /* 0x00000009002d9224 */ /* 0x000fe400078e022d */
[----:B------:R-:W-:Y:S01]  /*6db0*/  @!P1 IMAD R43, R2, R10, R43 ;  /* 0x0000000a022b9224 */ /* 0x000fe200078e022b */
[----:B------:R-:W-:Y:S06]  /*6dc0*/  BRA.U !UP0, `(.L_x_130) ;  /* 0x0000000108407547 */ /* 0x000fec000b800000 */
[----:B------:R-:W1:Y:S01]  /*6dd0*/  LDCU.64 UR8, c[0x4][0x80] ;  /* 0x01001000ff0877ac */ /* 0x000e620008000a00 */
[----:B------:R-:W-:Y:S01]  /*6de0*/  MOV R3, 0x0 ;  /* 0x0000000000037802 */ /* 0x000fe20000000f00 */
[----:B------:R-:W-:Y:S02]  /*6df0*/  HFMA2 R12, -RZ, RZ, 0, 5.9604644775390625e-08 ;  /* 0x00000001ff0c7431 */ /* 0x000fe400000001ff */
[----:B------:R-:W-:Y:S02]  /*6e00*/  IMAD.MOV.U32 R8, RZ, RZ, 0x70 ;  /* 0x00000070ff087424 */ /* 0x000fe400078e00ff */
[----:B------:R-:W-:Y:S01]  /*6e10*/  IMAD.MOV.U32 R13, RZ, RZ, RZ ;  /* 0x000000ffff0d7224 */ /* 0x000fe200078e00ff */
[----:B------:R-:W2:Y:S01]  /*6e20*/  LDCU.64 UR6, c[0x4][0x88] ;  /* 0x01001100ff0677ac */ /* 0x000ea20008000a00 */
[----:B------:R-:W3:Y:S01]  /*6e30*/  LDC.64 R2, c[0x4][R3] ;  /* 0x0100000003027b82 */ /* 0x000ee20000000a00 */
[----:B------:R-:W4:Y:S01]  /*6e40*/  LDCU.64 UR4, c[0x4][0x8] ;  /* 0x01000100ff0477ac */ /* 0x000f220008000a00 */
[----:B-1----:R-:W-:Y:S01]  /*6e50*/  MOV R5, UR9 ;  /* 0x0000000900057c02 */ /* 0x002fe20008000f00 */
[----:B------:R-:W-:Y:S01]  /*6e60*/  IMAD.U32 R4, RZ, RZ, UR8 ;  /* 0x00000008ff047e24 */ /* 0x000fe2000f8e00ff */
[----:B--2---:R-:W-:Y:S01]  /*6e70*/  MOV R7, UR7 ;  /* 0x0000000700077c02 */ /* 0x004fe20008000f00 */
[----:B------:R-:W-:Y:S01]  /*6e80*/  IMAD.U32 R6, RZ, RZ, UR6 ;  /* 0x00000006ff067e24 */ /* 0x000fe2000f8e00ff */
[----:B----4-:R-:W-:Y:S01]  /*6e90*/  MOV R11, UR5 ;  /* 0x00000005000b7c02 */ /* 0x010fe20008000f00 */
[----:B------:R-:W-:Y:S02]  /*6ea0*/  IMAD.U32 R10, RZ, RZ, UR4 ;  /* 0x00000004ff0a7e24 */ /* 0x000fe4000f8e00ff */
[----:B------:R-:W-:Y:S07]  /*6eb0*/  LEPC R20, `(.L_x_130) ;  /* 0x000000001014794e */ /* 0x000fee0000000000 */
[----:B---3-5:R-:W-:Y:S05]  /*6ec0*/  CALL.ABS.NOINC R2 ;  /* 0x0000000002007343 */ /* 0x028fea0003c00000 */
.L_x_130:
[----:B------:R-:W-:Y:S01]  /*6ed0*/  LOP3.LUT P0, RZ, R111, 0x1b0, RZ, 0xc0, !PT ;  /* 0x000001b06fff7812 */ /* 0x000fe2000780c0ff */
[----:B------:R-:W-:Y:S11]  /*6ee0*/  BSSY.RECONVERGENT B6, `(.L_x_131) ;  /* 0x0000013000067945 */ /* 0x000ff60003800200 */
[----:B------:R-:W-:Y:S01]  /*6ef0*/  @!UPT UIADD3 URZ, UPT, UPT, URZ, URZ, URZ ;  /* 0x000000fffffff290 */ /* 0x000fe2000fffe0ff */
[----:B------:R-:W-:Y:S05]  /*6f00*/  @!P0 BRA `(.L_x_132) ;  /* 0x0000000000408947 */ /* 0x000fea0003800000 */
        /* <DEDUP_REMOVED lines=16> */
.L_x_132:
[----:B------:R-:W-:Y:S05]  /*7010*/  BSYNC.RECONVERGENT B6 ;  /* 0x0000000000067941 */ /* 0x000fea0003800200 */
.L_x_131:
[----:B------:R-:W-:Y:S01]  /*7020*/  ISETP.NE.U32.AND P3, PT, R88, RZ, PT ;  /* 0x000000ff5800720c */ /* 0x000fe20003f65070 */
[----:B------:R-:W-:Y:S01]  /*7030*/  UISETP.NE.AND UP1, UPT, UR44, URZ, UPT ;  /* 0x000000ff2c00728c */ /* 0x000fe2000bf25270 */
[----:B------:R-:W-:Y:S02]  /*7040*/  ISETP.NE.U32.AND P4, PT, R84, RZ, PT ;  /* 0x000000ff5400720c */ /* 0x000fe40003f85070 */
[----:B------:R-:W-:Y:S02]  /*7050*/  ISETP.NE.AND.EX P3, PT, R89, RZ, PT, P3 ;  /* 0x000000ff5900720c */ /* 0x000fe40003f65330 */
[----:B------:R-:W-:Y:S02]  /*7060*/  PLOP3.LUT P1, PT, PT, PT, PT, 0x8, 0x80 ;  /* 0x000000000080781c */ /* 0x000fe40003f2e170 */
[----:B------:R-:W-:Y:S02]  /*7070*/  PLOP3.LUT P0, PT, PT, PT, UP1, 0x80, 0x8 ;  /* 0x000000000008781c */ /* 0x000fe40003f0f018 */
[----:B------:R-:W-:Y:S02]  /*7080*/  ISETP.NE.AND.EX P4, PT, R85, RZ, PT, P4 ;  /* 0x000000ff5500720c */ /* 0x000fe40003f85340 */
[----:B------:R-:W1:Y:S09]  /*7090*/  @UP1 LDCU.64 UR4, c[0x0][0x888] ;  /* 0x00011100ff0417ac */ /* 0x000e720008000a00 */
[----:B------:R-:W-:Y:S01]  /*70a0*/  @P0 PLOP3.LUT P1, PT, P3, PT, PT, 0x80, 0x8 ;  /* 0x000000000008081c */ /* 0x000fe20001f2f070 */
[----:B-1----:R-:W-:Y:S04]  /*70b0*/  @UP1 UISETP.NE.U32.AND UP0, UPT, UR4, URZ, UPT ;  /* 0x000000ff0400128c */ /* 0x002fe8000bf05070 */
[----:B------:R-:W-:Y:S04]  /*70c0*/  @UP1 UISETP.NE.AND.EX UP0, UPT, UR5, URZ, UPT, UP0 ;  /* 0x000000ff0500128c */ /* 0x000fe8000bf05300 */
[----:B------:R-:W-:Y:S01]  /*70d0*/  @UP1 USEL UR4, URZ, 0xffffffff, UP0 ;  /* 0xffffffffff041887 */ /* 0x000fe20008000000 */
[----:B------:R-:W-:Y:S11]  /*70e0*/  @!P3 BRA `(.L_x_133) ;  /* 0x00000000002cb947 */ /* 0x000ff60003800000 */
[----:B------:R-:W-:Y:S01]  /*70f0*/  ISETP.NE.U32.AND P2, PT, R86, RZ, PT ;  /* 0x000000ff5600720c */ /* 0x000fe20003f45070 */
[----:B------:R-:W-:Y:S03]  /*7100*/  IMAD.MOV.U32 R98, RZ, RZ, 0x1 ;  /* 0x00000001ff627424 */ /* 0x000fe600078e00ff */
[----:B------:R-:W-:Y:S11]  /*7110*/  ISETP.NE.AND.EX P2, PT, R87, RZ, PT, P2 ;  /* 0x000000ff5700720c */ /* 0x000ff60003f45320 */
[----:B------:R-:W-:Y:S02]  /*7120*/  @!UPT UIADD3 URZ, UPT, UPT, URZ, URZ, URZ ;  /* 0x000000fffffff290 */ /* 0x000fe4000fffe0ff */
[----:B------:R-:W1:Y:S01]  /*7130*/  @P2 LDC.64 R2, c[0x0][0x888] ;  /* 0x00022200ff022b82 */ /* 0x000e620000000a00 */
[----:B------:R-:W-:Y:S04]  /*7140*/  @P2 IMAD R0, R88, UR36, RZ ;  /* 0x0000002458002c24 */ /* 0x000fe8000f8e02ff */
[----:B-1----:R-:W-:Y:S04]  /*7150*/  @P2 IMAD.WIDE R2, R0, 0x4, R2 ;  /* 0x0000000400022825 */ /* 0x002fe800078e0202 */
[----:B------:R-:W-:Y:S01]  /*7160*/  HFMA2 R0, -RZ, RZ, 0, 5.9604644775390625e-08 ;  /* 0x00000001ff007431 */ /* 0x000fe200000001ff */
[----:B-----5:R1:W5:Y:S04]  /*7170*/  @P2 LDG.E R48, desc[UR40][R2.64] ;  /* 0x0000002802302981 */ /* 0x020368000c1e1900 */
[----:B------:R-:W-:Y:S01]  /*7180*/  @!P2 PRMT R98, R0, 0x7610, R98 ;  /* 0x000076100062a816 */ /* 0x000fe20000000062 */
[----:B-1----:R-:W2:Y:S06]  /*7190*/  @!P2 LDC R48, c[0x0][0x880] ;  /* 0x00022000ff30ab82 */ /* 0x002eac0000000800 */
.L_x_133:
[----:B------:R-:W-:Y:S05]  /*71a0*/  @!P4 BRA `(.L_x_134) ;  /* 0x000000000020c947 */ /* 0x000fea0003800000 */
[----:B------:R-:W-:Y:S04]  /*71b0*/  ISETP.NE.U32.AND P2, PT, R82, RZ, PT ;  /* 0x000000ff5200720c */ /* 0x000fe80003f45070 */
[----:B------:R-:W-:Y:S11]  /*71c0*/  ISETP.NE.AND.EX P2, PT, R83, RZ, PT, P2 ;  /* 0x000000ff5300720c */ /* 0x000ff60003f45320 */
[----:B------:R-:W-:Y:S02]  /*71d0*/  @!UPT UIADD3 URZ, UPT, UPT, URZ, URZ, URZ ;  /* 0x000000fffffff290 */ /* 0x000fe4000fffe0ff */
[----:B------:R-:W1:Y:S01]  /*71e0*/  @P2 LDC.64 R2, c[0x0][0x8a8] ;  /* 0x00022a00ff022b82 */ /* 0x000e620000000a00 */
[----:B------:R-:W-:Y:S04]  /*71f0*/  @P2 IMAD R0, R84, UR36, RZ ;  /* 0x0000002454002c24 */ /* 0x000fe8000f8e02ff */
[----:B-1----:R-:W-:Y:S05]  /*7200*/  @P2 IMAD.WIDE R2, R0, 0x4, R2 ;  /* 0x0000000400022825 */ /* 0x002fea00078e0202 */
[----:B-----5:R1:W5:Y:S02]  /*7210*/  @P2 LDG.E R47, desc[UR40][R2.64] ;  /* 0x00000028022f2981 */ /* 0x020364000c1e1900 */
[----:B-1----:R-:W3:Y:S02]  /*7220*/  @!P2 LDC R47, c[0x0][0x8a0] ;  /* 0x00022800ff2fab82 */ /* 0x002ee40000000800 */
.L_x_134:
[----:B--2--5:R-:W-:Y:S01]  /*7230*/  @P0 ISETP.NE.AND P4, PT, R48, RZ, PT ;  /* 0x000000ff3000020c */ /* 0x024fe20003f85270 */
[----:B------:R-:W-:Y:S01]  /*7240*/  IMAD.U32 R0, RZ, RZ, UR4 ;  /* 0x00000004ff007e24 */ /* 0x000fe2000f8e00ff */
[----:B------:R-:W-:Y:S01]  /*7250*/  @P0 LOP3.LUT P2, RZ, R98, 0xff, RZ, 0xc0, !PT ;  /* 0x000000ff62ff0812 */ /* 0x000fe2000784c0ff */
[----:B------:R-:W-:Y:S01]  /*7260*/  BSSY B1, `(.L_x_135) ;  /* 0x0000039000017945 */ /* 0x000fe20003800000 */
[----:B------:R-:W-:Y:S02]  /*7270*/  @P0 SEL R9, RZ, 0xffffffff, P4 ;  /* 0xffffffffff090807 */ /* 0x000fe40002000000 */
[----:B------:R-:W-:Y:S02]  /*7280*/  CS2R R58, SRZ ;  /* 0x00000000003a7805 */ /* 0x000fe4000001ff00 */
[----:B------:R-:W-:Y:S02]  /*7290*/  LEA R92, R44, UR43, 0x3 ;  /* 0x0000002b2c5c7c11 */ /* 0x000fe4000f8e18ff */
[----:B------:R-:W-:Y:S02]  /*72a0*/  CS2R R56, SRZ ;  /* 0x0000000000387805 */ /* 0x000fe4000001ff00 */
[----:B------:R-:W-:Y:S02]  /*72b0*/  @P1 SEL R9, R0, R9, !P2 ;  /* 0x0000000900091207 */ /* 0x000fe40005000000 */
[----:B------:R-:W-:Y:S02]  /*72c0*/  CS2R R54, SRZ ;  /* 0x0000000000367805 */ /* 0x000fe4000001ff00 */
[----:B------:R-:W-:Y:S02]  /*72d0*/  SHF.L.U32 R7, R110, 0x1f, RZ ;  /* 0x0000001f6e077819 */ /* 0x000fe400000006ff */
[----:B------:R-:W-:Y:S02]  /*72e0*/  CS2R R52, SRZ ;  /* 0x0000000000347805 */ /* 0x000fe4000001ff00 */
[----:B------:R-:W-:Y:S02]  /*72f0*/  @P0 LOP3.LUT R9, R9, 0x1, RZ, 0xc0, !PT ;  /* 0x0000000109090812 */ /* 0x000fe400078ec0ff */
[C---:B------:R-:W-:Y:S02]  /*7300*/  LEA.HI R5, R44.reuse, R44, RZ, 0x1 ;  /* 0x0000002c2c057211 */ /* 0x040fe400078f08ff */
[----:B------:R-:W-:Y:S02]  /*7310*/  ISETP.NE.U32.OR P1, PT, R9, 0x1, !P0 ;  /* 0x000000010900780c */ /* 0x000fe40004725470 */
[----:B------:R-:W-:Y:S01]  /*7320*/  PLOP3.LUT P5, PT, PT, PT, PT, 0x8, 0x80 ;  /* 0x000000000080781c */ /* 0x000fe20003fae170 */
[C---:B------:R-:W-:Y:S01]  /*7330*/  IMAD.SHL.U32 R3, R5.reuse, 0x20, RZ ;  /* 0x0000002005037824 */ /* 0x040fe200078e00ff */
[----:B------:R-:W-:Y:S04]  /*7340*/  LOP3.LUT R5, R5, 0xffe, RZ, 0xc0, !PT ;  /* 0x00000ffe05057812 */ /* 0x000fe800078ec0ff */
[----:B------:R-:W-:Y:S01]  /*7350*/  LOP3.LUT R3, R3, 0xffffffc0, RZ, 0xc0, !PT ;  /* 0xffffffc003037812 */ /* 0x000fe200078ec0ff */
[----:B------:R-:W-:Y:S04]  /*7360*/  IMAD.IADD R32, R44, 0x1, -R5 ;  /* 0x000000012c207824 */ /* 0x000fe800078e0a05 */
[----:B------:R-:W-:Y:S01]  /*7370*/  @P1 SHF.L.U32 R2, R108, 0x1f, RZ ;  /* 0x0000001f6c021819 */ /* 0x000fe200000006ff */
[----:B------:R-:W-:Y:S03]  /*7380*/  IMAD.IADD R3, R46, 0x1, R3 ;  /* 0x000000012e037824 */ /* 0x000fe600078e0203 */
[----:B------:R-:W1:Y:S01]  /*7390*/  @P1 SYNCS.PHASECHK.TRANS64.TRYWAIT P0, [UR43+0x360], R2 ;  /* 0x00036002ff0015a7 */ /* 0x000e62000800112b */
[----:B------:R-:W-:Y:S01]  /*73a0*/  IMAD R32, R32, 0x100000, R3 ;  /* 0x0010000020207824 */ /* 0x000fe200078e0203 */
[----:B------:R2:W4:Y:S01]  /*73b0*/  SYNCS.PHASECHK.TRANS64.TRYWAIT P4, [R92+URZ+0x3a0], R7 ;  /* 0x0003a0075c0075a7 */ /* 0x00052200080811ff */
[----:B-1----:R-:W-:Y:S01]  /*73c0*/  @P1 PLOP3.LUT P5, PT, P0, PT, PT, 0x8, 0x80 ;  /* 0x000000000080181c */ /* 0x002fe200007ae170 */
[----:B------:R-:W-:Y:S01]  /*73d0*/  @!UPT UIADD3 URZ, UPT, UPT, URZ, URZ, URZ ;  /* 0x000000fffffff290 */ /* 0x000fe2000fffe0ff */
[----:B--2---:R-:W-:Y:S11]  /*73e0*/  @!P1 BRA `(.L_x_136) ;  /* 0x0000000000809947 */ /* 0x004ff60003800000 */
[----:B------:R-:W-:Y:S01]  /*73f0*/  ISETP.NE.U32.AND P0, PT, RZ, UR38, PT ;  /* 0x00000026ff007c0c */ /* 0x000fe2000bf05070 */
[----:B------:R-:W-:Y:S01]  /*7400*/  BSSY B0, `(.L_x_137) ;  /* 0x0000012000007945 */ /* 0x000fe20003800000 */
[----:B------:R-:W-:Y:S02]  /*7410*/  ISETP.NE.AND P2, PT, R48, RZ, PT ;  /* 0x000000ff3000720c */ /* 0x000fe40003f45270 */
[----:B------:R-:W-:Y:S02]  /*7420*/  CS2R R54, SRZ ;  /* 0x0000000000367805 */ /* 0x000fe4000001ff00 */
[----:B------:R-:W-:Y:S02]  /*7430*/  ISETP.NE.AND.EX P0, PT, RZ, UR39, PT, P0 ;  /* 0x00000027ff007c0c */ /* 0x000fe4000bf05300 */
[----:B------:R-:W-:Y:S02]  /*7440*/  CS2R R52, SRZ ;  /* 0x0000000000347805 */ /* 0x000fe4000001ff00 */
[----:B------:R-:W-:Y:S02]  /*7450*/  LOP3.LUT P1, RZ, R98, 0xff, RZ, 0xc0, !PT ;  /* 0x000000ff62ff7812 */ /* 0x000fe4000782c0ff */
[----:B------:R-:W-:Y:S02]  /*7460*/  CS2R R58, SRZ ;  /* 0x00000000003a7805 */ /* 0x000fe4000001ff00 */
[----:B------:R-:W-:Y:S02]  /*7470*/  SEL R0, RZ, 0xffffffff, P2 ;  /* 0xffffffffff007807 */ /* 0x000fe40001000000 */
[----:B------:R-:W-:Y:S02]  /*7480*/  CS2R R56, SRZ ;  /* 0x0000000000387805 */ /* 0x000fe4000001ff00 */
[----:B------:R-:W-:Y:S04]  /*7490*/  SEL R3, RZ, 0xffffffff, P0 ;  /* 0xffffffffff037807 */ /* 0x000fe80000000000 */
[----:B------:R-:W-:Y:S04]  /*74a0*/  @P3 SEL R0, R3, R0, !P1 ;  /* 0x0000000003003207 */ /* 0x000fe80004800000 */
[----:B------:R-:W-:Y:S04]  /*74b0*/  LOP3.LUT R0, R0, 0x1, RZ, 0xc0, !PT ;  /* 0x0000000100007812 */ /* 0x000fe800078ec0ff */
[----:B------:R-:W-:Y:S01]  /*74c0*/  ISETP.NE.U32.AND P0, PT, R0, 0x1, PT ;  /* 0x000000010000780c */ /* 0x000fe20003f05070 */
[----:B------:R-:W-:Y:S01]  /*74d0*/  @!UPT UIADD3 URZ, UPT, UPT, URZ, URZ, URZ ;  /* 0x000000fffffff290 */ /* 0x000fe2000fffe0ff */
[----:B------:R-:W-:Y:S11]  /*74e0*/  @!P5 BRA `(.L_x_138) ;  /* 0x00000000000cd947 */ /* 0x000ff60003800000 */
[----:B------:R-:W-:Y:S04]  /*74f0*/  SHF.L.U32 R3, R108, 0x1f, RZ ;  /* 0x0000001f6c037819 */ /* 0x000fe800000006ff */
[----:B------:R-:W1:Y:S02]  /*7500*/  SYNCS.PHASECHK.TRANS64.TRYWAIT P1, [UR43+0x360], R3 ;  /* 0x00036003ff0075a7 */ /* 0x000e64000802112b */
[----:B-1----:R-:W-:Y:S05]  /*7510*/  @!P1 BRA `(.L_x_139) ;  /* 0x0000002800209947 */ /* 0x002fea0003800000 */
.L_x_138:
[----:B------:R-:W-:Y:S05]  /*7520*/  BSYNC B0 ;  /* 0x0000000000007941 */ /* 0x000fea0003800000 */
.L_x_137:
[----:B------:R2:W1:Y:S01]  /*7530*/  @P0 LDS.128 R52, [R105+UR43+0x600] ;  /* 0x0006002b69340984 */ /* 0x0004620008000c00 */
[----:B------:R-:W-:Y:S01]  /*7540*/  UIADD3 UR4, UPT, UPT, UR43, 0x368, URZ ;  /* 0x000003682b047890 */ /* 0x000fe2000fffe0ff */
[----:B------:R-:W-:Y:S02]  /*7550*/  LOP3.LUT R108, R108, 0x1, RZ, 0x3c, !PT ;  /* 0x000000016c6c7812 */ /* 0x000fe400078e3cff */
[----:B------:R2:W1:Y:S01]  /*7560*/  @P0 LDS.128 R56, [R104+0x10] ;  /* 0x0000100068380984 */ /* 0x0004620000000c00 */
[----:B------:R-:W-:Y:S01]  /*7570*/  UPRMT UR4, UR37, 0x654, UR4 ;  /* 0x0000065425047896 */ /* 0x000fe20008000004 */
[----:B------:R-:W-:Y:S01]  /*7580*/  @!PT LDS RZ, [RZ] ;  /* 0x00000000fffff984 */ /* 0x000fe20000000800 */
[----:B------:R-:W-:Y:S01]  /*7590*/  @!PT LDS RZ, [RZ] ;  /* 0x00000000fffff984 */ /* 0x000fe20000000800 */
[----:B------:R-:W-:Y:S01]  /*75a0*/  @!PT LDS RZ, [RZ] ;  /* 0x00000000fffff984 */ /* 0x000fe20000000800 */
[----:B------:R-:W-:Y:S01]  /*75b0*/  @!PT LDS RZ, [RZ] ;  /* 0x00000000fffff984 */ /* 0x000fe20000000800 */
[----:B------:R5:W-:Y:S06]  /*75c0*/  MEMBAR.ALL.CTA ;  /* 0x0000000000007992 */ /* 0x000bec0000008000 */
[----:B-----5:R-:W5:Y:S02]  /*75d0*/  FENCE.VIEW.ASYNC.S ;  /* 0x00000000000073c6 */ /* 0x020f640000000000 */
[----:B-----5:R-:W-:Y:S03]  /*75e0*/  SYNCS.ARRIVE.TRANS64.RED.A1T0 RZ, [UR4], RZ ;  /* 0x000000ffffff79a7 */ /* 0x020fe60008100404 */
.L_x_136:
[----:B------:R-:W-:Y:S05]  /*75f0*/  BSYNC B1 ;  /* 0x0000000000017941 */ /* 0x000fea0003800000 */
.L_x_135:
[----:B-1----:R-:W-:Y:S04]  /*7600*/  SHF.R.U32.HI R3, RZ, 0x15, R32 ;  /* 0x00000015ff037819 */ /* 0x002fe80000011620 */
[----:B------:R-:W-:Y:S01]  /*7610*/  LOP3.LUT P0, RZ, R3, 0x3, R106, 0x48, !PT ;  /* 0x0000000303ff7812 */ /* 0x000fe2000780486a */
[----:B------:R-:W-:Y:S01]  /*7620*/  @!UPT UIADD3 URZ, UPT, UPT, URZ, URZ, URZ ;  /* 0x000000fffffff290 */ /* 0x000fe2000fffe0ff */
[----:B----4-:R-:W-:Y:S11]  /*7630*/  @P4 BRA `(.L_x_140) ;  /* 0x0000000000084947 */ /* 0x010ff60003800000 */
[----:B------:R-:W1:Y:S02]  /*7640*/  SYNCS.PHASECHK.TRANS64.TRYWAIT P1, [R92+URZ+0x3a0], R7 ;  /* 0x0003a0075c0075a7 */ /* 0x000e6400080211ff */
[----:B-1----:R-:W-:Y:S05]  /*7650*/  @!P1 BRA `(.L_x_141) ;  /* 0x0000002400e89947 */ /* 0x002fea0003800000 */
.L_x_140:
[----:B------:R-:W-:Y:S05]  /*7660*/  @!P0 BRA `(.L_x_142) ;  /* 0x0000000000408947 */ /* 0x000fea0003800000 */
[----:B------:R-:W4:Y:S01]  /*7670*/  LDCU.64 UR8, c[0x4][0x70] ;  /* 0x01000e00ff0877ac */ /* 0x000f220008000a00 */
[----:B------:R-:W-:Y:S01]  /*7680*/  MOV R3, 0x0 ;  /* 0x0000000000037802 */ /* 0x000fe20000000f00 */
[----:B------:R-:W-:Y:S02]  /*7690*/  HFMA2 R12, -RZ, RZ, 0, 5.9604644775390625e-08 ;  /* 0x00000001ff0c7431 */ /* 0x000fe400000001ff */
[----:B------:R-:W-:Y:S02]  /*76a0*/  IMAD.MOV.U32 R8, RZ, RZ, 0x192 ;  /* 0x00000192ff087424 */ /* 0x000fe400078e00ff */
[----:B------:R-:W-:Y:S01]  /*76b0*/  IMAD.MOV.U32 R13, RZ, RZ, RZ ;  /* 0x000000ffff0d7224 */ /* 0x000fe200078e00ff */
[----:B------:R-:W1:Y:S01]  /*76c0*/  LDCU.64 UR6, c[0x4][0x78] ;  /* 0x01000f00ff0677ac */ /* 0x000e620008000a00 */
[----:B------:R-:W2:Y:S01]  /*76d0*/  LDC.64 R2, c[0x4][R3] ;  /* 0x0100000003027b82 */ /* 0x000ea20000000a00 */
[----:B------:R-:W5:Y:S01]  /*76e0*/  LDCU.64 UR4, c[0x4][0x10] ;  /* 0x01000200ff0477ac */ /* 0x000f620008000a00 */
[----:B----4-:R-:W-:Y:S01]  /*76f0*/  MOV R5, UR9 ;  /* 0x0000000900057c02 */ /* 0x010fe20008000f00 */
[----:B------:R-:W-:Y:S01]  /*7700*/  IMAD.U32 R4, RZ, RZ, UR8 ;  /* 0x00000008ff047e24 */ /* 0x000fe2000f8e00ff */
[----:B-1----:R-:W-:Y:S01]  /*7710*/  MOV R7, UR7 ;  /* 0x0000000700077c02 */ /* 0x002fe20008000f00 */
[----:B------:R-:W-:Y:S01]  /*7720*/  IMAD.U32 R6, RZ, RZ, UR6 ;  /* 0x00000006ff067e24 */ /* 0x000fe2000f8e00ff */
[----:B-----5:R-:W-:Y:S01]  /*7730*/  MOV R11, UR5 ;  /* 0x00000005000b7c02 */ /* 0x020fe20008000f00 */
[----:B------:R-:W-:Y:S02]  /*7740*/  IMAD.U32 R10, RZ, RZ, UR4 ;  /* 0x00000004ff0a7e24 */ /* 0x000fe4000f8e00ff */
[----:B------:R-:W-:Y:S07]  /*7750*/  LEPC R20, `(.L_x_142) ;  /* 0x000000001014794e */ /* 0x000fee0000000000 */
[----:B--23--:R-:W-:Y:S05]  /*7760*/  CALL.ABS.NOINC R2 ;  /* 0x0000000002007343 */ /* 0x00cfea0003c00000 */
.L_x_142:
[----:B------:R-:W-:Y:S01]  /*7770*/  LOP3.LUT P0, RZ, R103, 0x60, RZ, 0xc0, !PT ;  /* 0x0000006067ff7812 */ /* 0x000fe2000780c0ff */
[----:B------:R-:W-:Y:S05]  /*7780*/  WARPSYNC.ALL ;  /* 0x0000000000007948 */ /* 0x000fea0003800000 */
[----:B------:R-:W-:Y:S01]  /*7790*/  IMAD.SHL.U32 R78, R53, 0x100, RZ ;  /* 0x00000100354e7824 */ /* 0x000fe200078e00ff */
[----:B------:R-:W-:Y:S01]  /*77a0*/  R2UR UR4, R32 ;  /* 0x00000000200472ca */ /* 0x000fe200000e0000 */
[----:B------:R-:W-:Y:S01]  /*77b0*/  IMAD.SHL.U32 R72, R55, 0x100, RZ ;  /* 0x0000010037487824 */ /* 0x000fe200078e00ff */
[C---:B------:R-:W-:Y:S01]  /*77c0*/  SHF.L.U32 R50, R52.reuse, 0x10, RZ ;  /* 0x0000001034327819 */ /* 0x040fe200000006ff */
[----:B------:R-:W-:Y:S01]  /*77d0*/  IMAD.SHL.U32 R66, R57, 0x100, RZ ;  /* 0x0000010039427824 */ /* 0x000fe200078e00ff */
[C---:B------:R-:W-:Y:S01]  /*77e0*/  PRMT R49, R52.reuse, 0x8880, RZ ;  /* 0x0000888034317816 */ /* 0x040fe200000000ff */
[----:B------:R-:W-:Y:S01]  /*77f0*/  IMAD.SHL.U32 R60, R59, 0x100, RZ ;  /* 0x000001003b3c7824 */ /* 0x000fe200078e00ff */
[----:B------:R-:W-:Y:S01]  /*7800*/  SHF.L.U32 R51, R52, 0x8, RZ ;  /* 0x0000000834337819 */ /* 0x000fe200000006ff */
[----:B------:R-:W-:Y:S01]  /*7810*/  BSSY.RECONVERGENT B0, `(.L_x_143) ;  /* 0x00000a0000007945 */ /* 0x000fe20003800200 */
[----:B------:R-:W-:Y:S02]  /*7820*/  SHF.R.S32.HI R50, RZ, 0x18, R50 ;  /* 0x00000018ff327819 */ /* 0x000fe40000011432 */
[C---:B------:R-:W-:Y:S02]  /*7830*/  PRMT R80, R53.reuse, 0x8880, RZ ;  /* 0x0000888035507816 */ /* 0x040fe400000000ff */
[----:B------:R-:W-:Y:S01]  /*7840*/  SHF.R.S32.HI R51, RZ, 0x18, R51 ;  /* 0x00000018ff337819 */ /* 0x000fe20000011433 */
[----:B-1----:R-:W-:Y:S01]  /*7850*/  LDTM.16dp32bit_t0_t15.x32 R4, tmem[UR4] ;  /* 0x00000004000479ee */ /* 0x002fe20008a80000 */
[----:B------:R-:W3:Y:S01]  /*7860*/  LDTM.16dp32bit_t16_t31.x32 R4, tmem[UR4+0x20] ;  /* 0x00002004000479ee */ /* 0x000ee20008aa0000 */
[----:B------:R-:W-:Y:S01]  /*7870*/  NOP ;  /* 0x0000000000007918 */ /* 0x000fe20000000000 */
[----:B------:R-:W-:Y:S02]  /*7880*/  R2UR UR5, R92 ;  /* 0x000000005c0572ca */ /* 0x000fe400000e0000 */
[----:B------:R-:W-:Y:S02]  /*7890*/  SHF.R.S32.HI R52, RZ, 0x18, R52 ;  /* 0x00000018ff347819 */ /* 0x000fe40000011434 */
[----:B------:R-:W-:Y:S02]  /*78a0*/  SHF.L.U32 R79, R53, 0x10, RZ ;  /* 0x00000010354f7819 */ /* 0x000fe400000006ff */
[C---:B------:R-:W-:Y:S02]  /*78b0*/  PRMT R77, R54.reuse, 0x8880, RZ ;  /* 0x00008880364d7816 */ /* 0x040fe400000000ff */
[----:B------:R-:W-:Y:S02]  /*78c0*/  SHF.R.S32.HI R53, RZ, 0x18, R53 ;  /* 0x00000018ff357819 */ /* 0x000fe40000011435 */
[----:B------:R-:W-:Y:S02]  /*78d0*/  SHF.L.U32 R76, R54, 0x10, RZ ;  /* 0x00000010364c7819 */ /* 0x000fe400000006ff */
[C---:B------:R-:W-:Y:S01]  /*78e0*/  PRMT R74, R55.reuse, 0x8880, RZ ;  /* 0x00008880374a7816 */ /* 0x040fe200000000ff */
[----:B------:R-:W-:Y:S01]  /*78f0*/  UIADD3 UR5, UPT, UPT, UR5, 0x3c0, URZ ;  /* 0x000003c005057890 */ /* 0x000fe2000fffe0ff */
[----:B------:R-:W-:Y:S02]  /*7900*/  SHF.L.U32 R73, R55, 0x10, RZ ;  /* 0x0000001037497819 */ /* 0x000fe400000006ff */
[C---:B------:R-:W-:Y:S01]  /*7910*/  PRMT R71, R56.reuse, 0x8880, RZ ;  /* 0x0000888038477816 */ /* 0x040fe200000000ff */
[----:B------:R-:W-:Y:S01]  /*7920*/  UPRMT UR5, UR37, 0x654, UR5 ;  /* 0x0000065425057896 */ /* 0x000fe20008000005 */
[----:B------:R-:W-:Y:S02]  /*7930*/  SHF.R.S32.HI R55, RZ, 0x18, R55 ;  /* 0x00000018ff377819 */ /* 0x000fe40000011437 */
[----:B------:R-:W-:Y:S01]  /*7940*/  SHF.L.U32 R70, R56, 0x10, RZ ;  /* 0x0000001038467819 */ /* 0x000fe200000006ff */
[----:B---3--:R-:W-:Y:S01]  /*7950*/  IMAD R4, R47, R4, RZ ;  /* 0x000000042f047224 */ /* 0x008fe200078e02ff */
[----:B------:R-:W-:Y:S01]  /*7960*/  PRMT R68, R57, 0x8880, RZ ;  /* 0x0000888039447816 */ /* 0x000fe200000000ff */
[----:B------:R-:W-:Y:S01]  /*7970*/  IMAD R5, R47, R5, RZ ;  /* 0x000000052f057224 */ /* 0x000fe200078e02ff */
[----:B------:R-:W-:Y:S01]  /*7980*/  SHF.L.U32 R67, R57, 0x10, RZ ;  /* 0x0000001039437819 */ /* 0x000fe200000006ff */
[----:B------:R-:W-:Y:S01]  /*7990*/  IMAD R6, R47, R6, RZ ;  /* 0x000000062f067224 */ /* 0x000fe200078e02ff */
[----:B------:R-:W-:Y:S01]  /*79a0*/  SYNCS.ARRIVE.TRANS64.RED.A1T0 RZ, [UR5], RZ ;  /* 0x000000ffffff79a7 */ /* 0x000fe20008100405 */
[----:B------:R-:W-:Y:S01]  /*79b0*/  IMAD R4, R49, R48, R4 ;  /* 0x0000003031047224 */ /* 0x000fe200078e0204 */
[----:B------:R-:W-:Y:S01]  /*79c0*/  MOV R49, R80 ;  /* 0x0000005000317202 */ /* 0x000fe20000000f00 */
[----:B------:R-:W-:Y:S01]  /*79d0*/  IMAD R7, R47, R7, RZ ;  /* 0x000000072f077224 */ /* 0x000fe200078e02ff */
[----:B------:R-:W-:Y:S01]  /*79e0*/  PRMT R65, R58, 0x8880, RZ ;  /* 0x000088803a417816 */ /* 0x000fe200000000ff */
[-C--:B------:R-:W-:Y:S01]  /*79f0*/  IMAD R5, R50, R48.reuse, R5 ;  /* 0x0000003032057224 */ /* 0x080fe200078e0205 */
[----:B------:R-:W-:Y:S01]  /*7a00*/  SHF.R.S32.HI R50, RZ, 0x18, R79 ;  /* 0x00000018ff327819 */ /* 0x000fe2000001144f */
[----:B------:R-:W-:Y:S01]  /*7a10*/  IMAD R6, R51, R48, R6 ;  /* 0x0000003033067224 */ /* 0x000fe200078e0206 */
[----:B------:R-:W-:Y:S01]  /*7a20*/  SHF.R.S32.HI R51, RZ, 0x18, R78 ;  /* 0x00000018ff337819 */ /* 0x000fe2000001144e */
[C---:B------:R-:W-:Y:S01]  /*7a30*/  IMAD R8, R47.reuse, R8, RZ ;  /* 0x000000082f087224 */ /* 0x040fe200078e02ff */
[----:B------:R-:W-:Y:S01]  /*7a40*/  SHF.R.S32.HI R57, RZ, 0x18, R57 ;  /* 0x00000018ff397819 */ /* 0x000fe20000011439 */
[----:B------:R-:W-:Y:S01]  /*7a50*/  IMAD R7, R52, R48, R7 ;  /* 0x0000003034077224 */ /* 0x000fe200078e0207 */
[----:B------:R-:W-:Y:S01]  /*7a60*/  SHF.L.U32 R64, R58, 0x10, RZ ;  /* 0x000000103a407819 */ /* 0x000fe200000006ff */
[----:B------:R-:W-:Y:S01]  /*7a70*/  IMAD R9, R47, R9, RZ ;  /* 0x000000092f097224 */ /* 0x000fe200078e02ff */
[----:B------:R-:W-:Y:S01]  /*7a80*/  PRMT R62, R59, 0x8880, RZ ;  /* 0x000088803b3e7816 */ /* 0x000fe200000000ff */
[----:B------:R-:W-:Y:S01]  /*7a90*/  IMAD R10, R47, R10, RZ ;  /* 0x0000000a2f0a7224 */ /* 0x000fe200078e02ff */
[----:B------:R-:W-:Y:S01]  /*7aa0*/  I2IP.S8.S32.SAT R92, R7, R6, RZ ;  /* 0x00000006075c7239 */ /* 0x000fe200000014ff */
[----:B------:R-:W-:Y:S01]  /*7ab0*/  IMAD R8, R49, R48, R8 ;  /* 0x0000003031087224 */ /* 0x000fe200078e0208 */
[----:B------:R-:W-:Y:S01]  /*7ac0*/  MOV R49, R77 ;  /* 0x0000004d00317202 */ /* 0x000fe20000000f00 */
[----:B------:R-:W-:Y:S01]  /*7ad0*/  IMAD R11, R47, R11, RZ ;  /* 0x0000000b2f0b7224 */ /* 0x000fe200078e02ff */
[----:B------:R-:W-:Y:S01]  /*7ae0*/  I2IP.S8.S32.SAT R92, R5, R4, R92 ;  /* 0x00000004055c7239 */ /* 0x000fe2000000145c */
[-C--:B------:R-:W-:Y:S01]  /*7af0*/  IMAD R9, R50, R48.reuse, R9 ;  /* 0x0000003032097224 */ /* 0x080fe200078e0209 */
[----:B------:R-:W-:Y:S01]  /*7b00*/  SHF.R.S32.HI R50, RZ, 0x18, R76 ;  /* 0x00000018ff327819 */ /* 0x000fe2000001144c */
[----:B------:R-:W-:Y:S01]  /*7b10*/  IMAD R10, R51, R48, R10 ;  /* 0x00000030330a7224 */ /* 0x000fe200078e020a */
[----:B------:R-:W-:Y:S01]  /*7b20*/  MOV R51, R74 ;  /* 0x0000004a00337202 */ /* 0x000fe20000000f00 */
[----:B------:R-:W-:Y:S01]  /*7b30*/  IMAD R12, R47, R12, RZ ;  /* 0x0000000c2f0c7224 */ /* 0x000fe200078e02ff */
[----:B------:R-:W-:Y:S01]  /*7b40*/  SHF.L.U32 R75, R54, 0x8, RZ ;  /* 0x00000008364b7819 */ /* 0x000fe200000006ff */
[-C--:B------:R-:W-:Y:S01]  /*7b50*/  IMAD R11, R53, R48.reuse, R11 ;  /* 0x00000030350b7224 */ /* 0x080fe200078e020b */
[----:B------:R-:W-:Y:S01]  /*7b60*/  SHF.R.S32.HI R54, RZ, 0x18, R54 ;  /* 0x00000018ff367819 */ /* 0x000fe20000011436 */
[----:B------:R-:W-:Y:S01]  /*7b70*/  IMAD R13, R47, R13, RZ ;  /* 0x0000000d2f0d7224 */ /* 0x000fe200078e02ff */
[----:B------:R-:W-:Y:S01]  /*7b80*/  SHF.R.S32.HI R53, RZ, 0x18, R72 ;  /* 0x00000018ff357819 */ /* 0x000fe20000011448 */
[----:B------:R-:W-:Y:S01]  /*7b90*/  IMAD R12, R49, R48, R12 ;  /* 0x00000030310c7224 */ /* 0x000fe200078e020c */
[----:B------:R-:W-:Y:S01]  /*7ba0*/  SHF.R.S32.HI R49, RZ, 0x18, R75 ;  /* 0x00000018ff317819 */ /* 0x000fe2000001144b */
[----:B------:R-:W-:Y:S01]  /*7bb0*/  IMAD R14, R47, R14, RZ ;  /* 0x0000000e2f0e7224 */ /* 0x000fe200078e02ff */
[----:B------:R-:W-:Y:S01]  /*7bc0*/  I2IP.S8.S32.SAT R93, R11, R10, RZ ;  /* 0x0000000a0b5d7239 */ /* 0x000fe200000014ff */
[----:B------:R-:W-:Y:S01]  /*7bd0*/  IMAD R15, R47, R15, RZ ;  /* 0x0000000f2f0f7224 */ /* 0x000fe200078e02ff */
[----:B------:R-:W-:Y:S01]  /*7be0*/  SHF.L.U32 R61, R59, 0x10, RZ ;  /* 0x000000103b3d7819 */ /* 0x000fe200000006ff */
[----:B------:R-:W-:Y:S01]  /*7bf0*/  IMAD R13, R50, R48, R13 ;  /* 0x00000030320d7224 */ /* 0x000fe200078e020d */
[----:B------:R-:W-:Y:S01]  /*7c00*/  I2IP.S8.S32.SAT R93, R9, R8, R93 ;  /* 0x00000008095d7239 */ /* 0x000fe2000000145d */
[----:B------:R-:W-:Y:S01]  /*7c10*/  IMAD R16, R47, R16, RZ ;  /* 0x000000102f107224 */ /* 0x000fe200078e02ff */
[----:B------:R-:W-:Y:S01]  /*7c20*/  SHF.R.S32.HI R50, RZ, 0x18, R73 ;  /* 0x00000018ff327819 */ /* 0x000fe20000011449 */
[-C--:B------:R-:W-:Y:S01]  /*7c30*/  IMAD R14, R49, R48.reuse, R14 ;  /* 0x00000030310e7224 */ /* 0x080fe200078e020e */
[----:B------:R-:W-:Y:S01]  /*7c40*/  SHF.R.S32.HI R59, RZ, 0x18, R59 ;  /* 0x00000018ff3b7819 */ /* 0x000fe2000001143b */
[C---:B------:R-:W-:Y:S01]  /*7c50*/  IMAD R17, R47.reuse, R17, RZ ;  /* 0x000000112f117224 */ /* 0x040fe200078e02ff */
[----:B------:R-:W-:Y:S01]  /*7c60*/  SHF.L.U32 R69, R56, 0x8, RZ ;  /* 0x0000000838457819 */ /* 0x000fe200000006ff */
[----:B------:R-:W-:Y:S01]  /*7c70*/  IMAD R15, R54, R48, R15 ;  /* 0x00000030360f7224 */ /* 0x000fe200078e020f */
[----:B------:R-:W-:Y:S01]  /*7c80*/  SHF.R.S32.HI R56, RZ, 0x18, R56 ;  /* 0x00000018ff387819 */ /* 0x000fe20000011438 */
[----:B------:R-:W-:Y:S01]  /*7c90*/  IMAD R18, R47, R18, RZ ;  /* 0x000000122f127224 */ /* 0x000fe200078e02ff */
[----:B------:R-:W-:Y:S01]  /*7ca0*/  SHF.L.U32 R63, R58, 0x8, RZ ;  /* 0x000000083a3f7819 */ /* 0x000fe200000006ff */
[----:B------:R-:W-:Y:S01]  /*7cb0*/  IMAD R16, R51, R48, R16 ;  /* 0x0000003033107224 */ /* 0x000fe200078e0210 */
[----:B------:R-:W-:Y:S01]  /*7cc0*/  I2IP.S8.S32.SAT R94, R15, R14, RZ ;  /* 0x0000000e0f5e7239 */ /* 0x000fe200000014ff */
[----:B------:R-:W-:Y:S01]  /*7cd0*/  IMAD R19, R47, R19, RZ ;  /* 0x000000132f137224 */ /* 0x000fe200078e02ff */
[----:B------:R-:W-:Y:S01]  /*7ce0*/  SHF.R.S32.HI R51, RZ, 0x18, R70 ;  /* 0x00000018ff337819 */ /* 0x000fe20000011446 */
[----:B------:R-:W-:Y:S01]  /*7cf0*/  IMAD R17, R50, R48, R17 ;  /* 0x0000003032117224 */ /* 0x000fe200078e0211 */
[----:B------:R-:W-:Y:S01]  /*7d00*/  I2IP.S8.S32.SAT R94, R13, R12, R94 ;  /* 0x0000000c0d5e7239 */ /* 0x000fe2000000145e */
[----:B------:R-:W-:Y:S01]  /*7d10*/  IMAD R0, R47, R20, RZ ;  /* 0x000000142f007224 */ /* 0x000fe200078e02ff */
[----:B------:R-:W-:Y:S01]  /*7d20*/  SHF.R.S32.HI R50, RZ, 0x18, R69 ;  /* 0x00000018ff327819 */ /* 0x000fe20000011445 */
[-C--:B------:R-:W-:Y:S01]  /*7d30*/  IMAD R18, R53, R48.reuse, R18 ;  /* 0x0000003035127224 */ /* 0x080fe200078e0212 */
[----:B------:R-:W-:Y:S01]  /*7d40*/  SHF.R.S32.HI R58, RZ, 0x18, R58 ;  /* 0x00000018ff3a7819 */ /* 0x000fe2000001143a */
[----:B------:R-:W-:Y:S01]  /*7d50*/  IMAD.MOV.U32 R49, RZ, RZ, R71 ;  /* 0x000000ffff317224 */ /* 0x000fe200078e0047 */
[----:B------:R-:W-:Y:S01]  /*7d60*/  SHF.R.S32.HI R53, RZ, 0x18, R60 ;  /* 0x00000018ff357819 */ /* 0x000fe2000001143c */
[----:B------:R-:W-:Y:S02]  /*7d70*/  IMAD R2, R47, R21, RZ ;  /* 0x000000152f027224 */ /* 0x000fe400078e02ff */
[----:B------:R-:W-:Y:S02]  /*7d80*/  IMAD R19, R55, R48, R19 ;  /* 0x0000003037137224 */ /* 0x000fe400078e0213 */
[----:B------:R-:W-:Y:S02]  /*7d90*/  IMAD R3, R47, R22, RZ ;  /* 0x000000162f037224 */ /* 0x000fe400078e02ff */
[----:B------:R-:W-:Y:S01]  /*7da0*/  IMAD R0, R49, R48, R0 ;  /* 0x0000003031007224 */ /* 0x000fe200078e0200 */
[----:B------:R-:W-:Y:S01]  /*7db0*/  I2IP.S8.S32.SAT R95, R19, R18, RZ ;  /* 0x00000012135f7239 */ /* 0x000fe200000014ff */
[----:B------:R-:W-:Y:S01]  /*7dc0*/  IMAD R23, R47, R23, RZ ;  /* 0x000000172f177224 */ /* 0x000fe200078e02ff */
[----:B------:R-:W-:Y:S01]  /*7dd0*/  MOV R49, R68 ;  /* 0x0000004400317202 */ /* 0x000fe20000000f00 */
[----:B------:R-:W-:Y:S01]  /*7de0*/  IMAD R2, R51, R48, R2 ;  /* 0x0000003033027224 */ /* 0x000fe200078e0202 */
[----:B------:R-:W-:Y:S01]  /*7df0*/  I2IP.S8.S32.SAT R95, R17, R16, R95 ;  /* 0x00000010115f7239 */ /* 0x000fe2000000145f */
[C---:B------:R-:W-:Y:S01]  /*7e00*/  IMAD R20, R47.reuse, R24, RZ ;  /* 0x000000182f147224 */ /* 0x040fe200078e02ff */
[----:B------:R-:W-:Y:S01]  /*7e10*/  SHF.R.S32.HI R51, RZ, 0x18, R66 ;  /* 0x00000018ff337819 */ /* 0x000fe20000011442 */
[-C--:B------:R-:W-:Y:S01]  /*7e20*/  IMAD R3, R50, R48.reuse, R3 ;  /* 0x0000003032037224 */ /* 0x080fe200078e0203 */
[----:B------:R-:W-:Y:S01]  /*7e30*/  SHF.R.S32.HI R50, RZ, 0x18, R67 ;  /* 0x00000018ff327819 */ /* 0x000fe20000011443 */
[C---:B------:R-:W-:Y:S01]  /*7e40*/  IMAD R21, R47.reuse, R25, RZ ;  /* 0x000000192f157224 */ /* 0x040fe200078e02ff */
[----:B------:R1:W-:Y:S01]  /*7e50*/  STS.128 [R105+UR43+0x1600], R92 ;  /* 0x0016005c69007988 */ /* 0x0003e20008000c2b */
[----:B------:R-:W-:Y:S02]  /*7e60*/  IMAD R23, R56, R48, R23 ;  /* 0x0000003038177224 */ /* 0x000fe400078e0217 */
[----:B------:R-:W-:Y:S02]  /*7e70*/  IMAD R22, R47, R26, RZ ;  /* 0x0000001a2f167224 */ /* 0x000fe400078e02ff */
[-C--:B------:R-:W-:Y:S01]  /*7e80*/  IMAD R20, R49, R48.reuse, R20 ;  /* 0x0000003031147224 */ /* 0x080fe200078e0214 */
[----:B------:R-:W-:Y:S01]  /*7e90*/  I2IP.S8.S32.SAT R115, R23, R3, RZ ;  /* 0x0000000317737239 */ /* 0x000fe200000014ff */
[C---:B------:R-:W-:Y:S01]  /*7ea0*/  IMAD R27, R47.reuse, R27, RZ ;  /* 0x0000001b2f1b7224 */ /* 0x040fe200078e02ff */
[----:B------:R-:W-:Y:S01]  /*7eb0*/  MOV R49, R65 ;  /* 0x0000004100317202 */ /* 0x000fe20000000f00 */
[----:B------:R-:W-:Y:S01]  /*7ec0*/  IMAD R21, R50, R48, R21 ;  /* 0x0000003032157224 */ /* 0x000fe200078e0215 */
[----:B------:R-:W-:Y:S01]  /*7ed0*/  I2IP.S8.S32.SAT R116, R2, R0, R115 ;  /* 0x0000000002747239 */ /* 0x000fe20000001473 */
[----:B------:R-:W-:Y:S01]  /*7ee0*/  IMAD R24, R47, R28, RZ ;  /* 0x0000001c2f187224 */ /* 0x000fe200078e02ff */
[----:B------:R-:W-:Y:S01]  /*7ef0*/  SHF.R.S32.HI R50, RZ, 0x18, R64 ;  /* 0x00000018ff327819 */ /* 0x000fe20000011440 */
[----:B------:R-:W-:Y:S01]  /*7f00*/  IMAD R22, R51, R48, R22 ;  /* 0x0000003033167224 */ /* 0x000fe200078e0216 */
[----:B------:R-:W-:Y:S01]  /*7f10*/  MOV R51, R62 ;  /* 0x0000003e00337202 */ /* 0x000fe20000000f00 */
[-C--:B------:R-:W-:Y:S02]  /*7f20*/  IMAD R27, R57, R48.reuse, R27 ;  /* 0x00000030391b7224 */ /* 0x080fe400078e021b */
[----:B------:R-:W-:Y:S02]  /*7f30*/  IMAD R25, R47, R29, RZ ;  /* 0x0000001d2f197224 */ /* 0x000fe400078e02ff */
[----:B------:R-:W-:Y:S01]  /*7f40*/  IMAD R24, R49, R48, R24 ;  /* 0x0000003031187224 */ /* 0x000fe200078e0218 */
[----:B------:R-:W-:Y:S01]  /*7f50*/  SHF.R.S32.HI R49, RZ, 0x18, R63 ;  /* 0x00000018ff317819 */ /* 0x000fe2000001143f */
[----:B------:R-:W-:Y:S01]  /*7f60*/  IMAD R26, R47, R30, RZ ;  /* 0x0000001e2f1a7224 */ /* 0x000fe200078e02ff */
[----:B------:R-:W-:Y:S01]  /*7f70*/  I2IP.S8.S32.SAT R117, R27, R22, RZ ;  /* 0x000000161b757239 */ /* 0x000fe200000014ff */
[C---:B------:R-:W-:Y:S02]  /*7f80*/  IMAD R31, R47.reuse, R31, RZ ;  /* 0x0000001f2f1f7224 */ /* 0x040fe400078e02ff */
[----:B------:R-:W-:Y:S01]  /*7f90*/  IMAD R25, R50, R48, R25 ;  /* 0x0000003032197224 */ /* 0x000fe200078e0219 */
[----:B------:R-:W-:Y:S01]  /*7fa0*/  SHF.R.S32.HI R50, RZ, 0x18, R61 ;  /* 0x00000018ff327819 */ /* 0x000fe2000001143d */
[----:B------:R-:W-:Y:S01]  /*7fb0*/  IMAD R28, R47, R32, RZ ;  /* 0x000000202f1c7224 */ /* 0x000fe200078e02ff */
[----:B------:R-:W-:Y:S01]  /*7fc0*/  I2IP.S8.S32.SAT R117, R21, R20, R117 ;  /* 0x0000001415757239 */ /* 0x000fe20000001475 */
[-C--:B------:R-:W-:Y:S02]  /*7fd0*/  IMAD R26, R49, R48.reuse, R26 ;  /* 0x00000030311a7224 */ /* 0x080fe400078e021a */
[----:B------:R-:W-:Y:S02]  /*7fe0*/  IMAD R29, R47, R33, RZ ;  /* 0x000000212f1d7224 */ /* 0x000fe400078e02ff */
[-C--:B------:R-:W-:Y:S02]  /*7ff0*/  IMAD R31, R58, R48.reuse, R31 ;  /* 0x000000303a1f7224 */ /* 0x080fe400078e021f */
[----:B------:R-:W-:Y:S02]  /*8000*/  IMAD R28, R51, R48, R28 ;  /* 0x00000030331c7224 */ /* 0x000fe400078e021c */
[----:B------:R-:W-:Y:S01]  /*8010*/  IMAD R30, R47, R34, RZ ;  /* 0x000000222f1e7224 */ /* 0x000fe200078e02ff */
[----:B------:R-:W-:Y:S01]  /*8020*/  I2IP.S8.S32.SAT R114, R31, R26, RZ ;  /* 0x0000001a1f727239 */ /* 0x000fe200000014ff */
[----:B------:R-:W-:Y:S02]  /*8030*/  IMAD R29, R50, R48, R29 ;  /* 0x00000030321d7224 */ /* 0x000fe400078e021d */
[----:B------:R-:W-:Y:S01]  /*8040*/  IMAD R35, R47, R35, RZ ;  /* 0x000000232f237224 */ /* 0x000fe200078e02ff */
[----:B------:R-:W-:Y:S01]  /*8050*/  I2IP.S8.S32.SAT R118, R25, R24, R114 ;  /* 0x0000001819767239 */ /* 0x000fe20000001472 */
[-C--:B------:R-:W-:Y:S01]  /*8060*/  IMAD R30, R53, R48.reuse, R30 ;  /* 0x00000030351e7224 */ /* 0x080fe200078e021e */
[----:B------:R-:W-:Y:S01]  /*8070*/  IADD3 R114, PT, PT, R44, 0x1, RZ ;  /* 0x000000012c727810 */ /* 0x000fe20007ffe0ff */
[----:B------:R-:W-:Y:S05]  /*8080*/  IMAD R35, R59, R48, R35 ;  /* 0x000000303b237224 */ /* 0x000fea00078e0223 */
[----:B------:R-:W-:Y:S04]  /*8090*/  I2IP.S8.S32.SAT R120, R35, R30, RZ ;  /* 0x0000001e23787239 */ /* 0x000fe800000014ff */
[----:B------:R-:W-:Y:S05]  /*80a0*/  I2IP.S8.S32.SAT R119, R29, R28, R120 ;  /* 0x0000001c1d777239 */ /* 0x000fea0000001478 */
[----:B------:R1:W-:Y:S01]  /*80b0*/  STS.128 [R104+0x1010], R116 ;  /* 0x0010107468007388 */ /* 0x0003e20000000c00 */
[----:B------:R-:W-:Y:S01]  /*80c0*/  @!PT LDS RZ, [RZ] ;  /* 0x00000000fffff984 */ /* 0x000fe20000000800 */
[----:B------:R-:W-:Y:S01]  /*80d0*/  @!PT LDS RZ, [RZ] ;  /* 0x00000000fffff984 */ /* 0x000fe20000000800 */
[----:B------:R-:W-:Y:S01]  /*80e0*/  @!PT LDS RZ, [RZ] ;  /* 0x00000000fffff984 */ /* 0x000fe20000000800 */
[----:B------:R-:W-:Y:S01]  /*80f0*/  @!PT LDS RZ, [RZ] ;  /* 0x00000000fffff984 */ /* 0x000fe20000000800 */
[----:B------:R3:W-:Y:S07]  /*8100*/  MEMBAR.ALL.CTA ;  /* 0x0000000000007992 */ /* 0x0007ee0000008000 */
[----:B---3--:R-:W3:Y:S02]  /*8110*/  FENCE.VIEW.ASYNC.S ;  /* 0x00000000000073c6 */ /* 0x008ee40000000000 */
[----:B---3--:R-:W-:Y:S06]  /*8120*/  BAR.SYNC.DEFER_BLOCKING 0x1, 0x80 ;  /* 0x0042000000007b1d */ /* 0x008fec0000010000 */
[----:B------:R-:W-:Y:S05]  /*8130*/  @P0 BRA `(.L_x_144) ;  /* 0x0000000000340947 */ /* 0x000fea0003800000 */
[----:B------:R-:W-:Y:S01]  /*8140*/  UIADD3 UR12, UPT, UPT, UR43, 0x1600, URZ ;  /* 0x000016002b0c7890 */ /* 0x000fe2000fffe0ff */
[----:B------:R-:W-:Y:S01]  /*8150*/  R2UR UR9, R97 ;  /* 0x00000000610972ca */ /* 0x000fe200000e0000 */
[----:B------:R-:W-:Y:S01]  /*8160*/  UIADD3 UR10, UP0, UPT, UR46, 0x680, URZ ;  /* 0x000006802e0a7890 */ /* 0x000fe2000ff1e0ff */
[----:B------:R-:W-:Y:S01]  /*8170*/  R2UR UR8, R99 ;  /* 0x00000000630872ca */ /* 0x000fe200000e0000 */
[----:B------:R-:W-:Y:S02]  /*8180*/  UMOV UR7, UR36 ;  /* 0x0000002400077c82 */ /* 0x000fe40008000000 */
[----:B------:R-:W-:Y:S01]  /*8190*/  IMAD.U32 R111, RZ, RZ, UR12 ;  /* 0x0000000cff6f7e24 */ /* 0x000fe2000f8e00ff */
[----:B------:R-:W-:Y:S04]  /*81a0*/  UIADD3.X UR11, UPT, UPT, URZ, UR47, URZ, UP0, !UPT ;  /* 0x0000002fff0b7290 */ /* 0x000fe800087fe4ff */
[----:B------:R-:W-:Y:S03]  /*81b0*/  R2UR UR4, R111 ;  /* 0x000000006f0472ca */ /* 0x000fe600000e0000 */
[----:B------:R-:W-:Y:S02]  /*81c0*/  USHF.L.U32 UR5, UR9, 0x6, URZ ;  /* 0x0000000609057899 */ /* 0x000fe400080006ff */
[----:B------:R-:W-:Y:S09]  /*81d0*/  USHF.L.U32 UR6, UR8, 0x6, URZ ;  /* 0x0000000608067899 */ /* 0x000ff200080006ff */
[----:B------:R3:W-:Y:S01]  /*81e0*/  UTMASTG.3D [UR4], [UR10] ;  /* 0x000000040a0073b5 */ /* 0x0007e20008010000 */
[----:B------:R0:W-:Y:S01]  /*81f0*/  UTMACMDFLUSH ;  /* 0x00000000000079b7 */ /* 0x0001e20000000000 */
[----:B---3--:R-:W-:Y:S04]  /*8200*/  DEPBAR.LE SB0, 0x0 ;  /* 0x000080000000791a */ /* 0x008fe80000000000 */
.L_x_144:
[----:B------:R-:W-:Y:S05]  /*8210*/  BSYNC.RECONVERGENT B0 ;  /* 0x0000000000007941 */ /* 0x000fea0003800200 */
.L_x_143:
[----:B------:R-:W-:Y:S01]  /*8220*/  BAR.SYNC.DEFER_BLOCKING 0x1, 0x80 ;  /* 0x0042000000007b1d */ /* 0x000fe20000010000 */
[----:B------:R-:W-:Y:S01]  /*8230*/  ISETP.NE.AND P2, PT, R112, RZ, PT ;  /* 0x000000ff7000720c */ /* 0x000fe20003f45270 */
[----:B------:R-:W-:Y:S01]  /*8240*/  IMAD.IADD R97, R43, 0x1, R81 ;  /* 0x000000012b617824 */ /* 0x000fe200078e0251 */
[----:B------:R-:W-:Y:S01]  /*8250*/  ISETP.NE.AND P0, PT, R113, 0x2, PT ;  /* 0x000000027100780c */ /* 0x000fe20003f05270 */
[----:B------:R-:W-:Y:S01]  /*8260*/  IMAD.IADD R99, R45, 0x1, R96 ;  /* 0x000000012d637824 */ /* 0x000fe200078e0260 */
[----:B------:R-:W-:Y:S02]  /*8270*/  ISETP.NE.AND P1, PT, R114, 0x4, PT ;  /* 0x000000047200780c */ /* 0x000fe40003f25270 */
[----:B------:R-:W-:Y:S02]  /*8280*/  SEL R0, RZ, 0x1, P0 ;  /* 0x00000001ff007807 */ /* 0x000fe40000000000 */
[----:B------:R-:W-:Y:S02]  /*8290*/  SEL R3, RZ, 0x1, P1 ;  /* 0x00000001ff037807 */ /* 0x000fe40000800000 */
[----:B------:R-:W-:Y:S02]  /*82a0*/  LOP3.LUT R109, R109, R0, RZ, 0x3c, !PT ;  /* 0x000000006d6d7212 */ /* 0x000fe400078e3cff */
[----:B------:R-:W-:Y:S02]  /*82b0*/  LOP3.LUT R110, R110, R3, RZ, 0x3c, !PT ;  /* 0x000000036e6e7212 */ /* 0x000fe400078e3cff */
[----:B------:R-:W-:Y:S02]  /*82c0*/  @P2 R2UR UR36, R107 ;  /* 0x000000006b2422ca */ /* 0x000fe400000e0000 */
[----:B------:R-:W-:Y:S02]  /*82d0*/  SEL R113, R113, RZ, P0 ;  /* 0x000000ff71717207 */ /* 0x000fe40000000000 */
[----:B------:R-:W-:Y:S01]  /*82e0*/  SEL R44, R114, RZ, P1 ;  /* 0x000000ff722c7207 */ /* 0x000fe20000800000 */
[----:B------:R-:W-:Y:S10]  /*82f0*/  @P2 BRA `(.L_x_145) ;  /* 0xffffffe400682947 */ /* 0x000ff4000383ffff */
[----:B------:R-:W-:Y:S05]  /*8300*/  EXIT ;  /* 0x000000000000794d */ /* 0x000fea0003800000 */
.L_x_20:
[----:B--2---:R2:W1:Y:S02]  /*8310*/  SYNCS.PHASECHK.TRANS64.TRYWAIT P0, [R3+URZ+0x3f0], R2 ;  /* 0x0003f002030075a7 */ /* 0x00446400080011ff */
[----:B-1----:R-:W-:Y:S05]  /*8320*/  @!P0 NANOSLEEP.SYNCS 0x989680 ;  /* 0x009896800000895d */ /* 0x002fea0003900000 */
[----:B------:R-:W1:Y:S02]  /*8330*/  @!P0 SYNCS.PHASECHK.TRANS64 P0, [R3+URZ+0x3f0], R2 ;  /* 0x0003f002030085a7 */ /* 0x000e6400080010ff */
[----:B-1----:R-:W-:Y:S05]  /*8340*/  @!P0 BRA `(.L_x_20) ;  /* 0xfffffffc00f08947 */ /* 0x002fea000383ffff */
[----:B------:R-:W-:Y:S05]  /*8350*/  BRA `(.L_x_146) ;  /* 0xffffff9800247947 */ /* 0x000fea000383ffff */
.L_x_23:
[----:B-1----:R-:W-:-:S07]  /*8360*/  MOV R2, UR33 ;  /* 0x0000002100027c02 */ /* 0x002fce0008000f00 */
.L_x_147:
[----:B-1----:R1:W2:Y:S02]  /*8370*/  SYNCS.PHASECHK.TRANS64.TRYWAIT P0, [R2+URZ+0x1b0], R5 ;  /* 0x0001b005020075a7 */ /* 0x0022a400080011ff */
[----:B--2---:R-:W-:Y:S05]  /*8380*/  @!P0 NANOSLEEP.SYNCS 0x989680 ;  /* 0x009896800000895d */ /* 0x004fea0003900000 */
[----:B------:R-:W2:Y:S02]  /*8390*/  @!P0 SYNCS.PHASECHK.TRANS64 P0, [R2+URZ+0x1b0], R5 ;  /* 0x0001b005020085a7 */ /* 0x000ea400080010ff */
[----:B--2---:R-:W-:Y:S05]  /*83a0*/  @!P0 BRA `(.L_x_147) ;  /* 0xfffffffc00f08947 */ /* 0x004fea000383ffff */
[----:B------:R-:W-:Y:S05]  /*83b0*/  BRA `(.L_x_22) ;  /* 0xffffff9800747947 */ /* 0x000fea000383ffff */
.L_x_29:
[----:B-1----:R-:W-:-:S07]  /*83c0*/  MOV R2, UR17 ;  /* 0x0000001100027c02 */ /* 0x002fce0008000f00 */
.L_x_148:
[----:B-1----:R1:W2:Y:S02]  /*83d0*/  SYNCS.PHASECHK.TRANS64.TRYWAIT P0, [R2+URZ+0x1b0], R5 ;  /* 0x0001b005020075a7 */ /* 0x0022a400080011ff */
[----:B--2---:R-:W-:Y:S05]  /*83e0*/  @!P0 NANOSLEEP.SYNCS 0x989680 ;  /* 0x009896800000895d */ /* 0x004fea0003900000 */
[----:B------:R-:W2:Y:S02]  /*83f0*/  @!P0 SYNCS.PHASECHK.TRANS64 P0, [R2+URZ+0x1b0], R5 ;  /* 0x0001b005020085a7 */ /* 0x000ea400080010ff */
[----:B--2---:R-:W-:Y:S05]  /*8400*/  @!P0 BRA `(.L_x_148) ;  /* 0xfffffffc00f08947 */ /* 0x004fea000383ffff */
[----:B------:R-:W-:Y:S05]  /*8410*/  BRA `(.L_x_28) ;  /* 0xffffff9c00187947 */ /* 0x000fea000383ffff */
.L_x_33:
[----:B-1----:R1:W2:Y:S02]  /*8420*/  SYNCS.PHASECHK.TRANS64.TRYWAIT P0, [R2+URZ+0x380], R3 ;  /* 0x00038003020075a7 */ /* 0x0022a400080011ff */
[----:B--2---:R-:W-:Y:S05]  /*8430*/  @!P0 NANOSLEEP.SYNCS 0x989680 ;  /* 0x009896800000895d */ /* 0x004fea0003900000 */
[----:B------:R-:W2:Y:S02]  /*8440*/  @!P0 SYNCS.PHASECHK.TRANS64 P0, [R2+URZ+0x380], R3 ;  /* 0x00038003020085a7 */ /* 0x000ea400080010ff */
[----:B--2---:R-:W-:Y:S05]  /*8450*/  @!P0 BRA `(.L_x_33) ;  /* 0xfffffffc00f08947 */ /* 0x004fea000383ffff */
[----:B------:R-:W-:Y:S05]  /*8460*/  BRA `(.L_x_149) ;  /* 0xffffff9c00a47947 */ /* 0x000fea000383ffff */
.L_x_37:
[----:B----4-:R-:W-:-:S07]  /*8470*/  MOV R0, UR5 ;  /* 0x0000000500007c02 */ /* 0x010fce0008000f00 */
.L_x_150:
[----:B-1----:R1:W2:Y:S02]  /*8480*/  SYNCS.PHASECHK.TRANS64.TRYWAIT P0, [R0+URZ], R3 ;  /* 0x00000003000075a7 */ /* 0x0022a400080011ff */
[----:B--2---:R-:W-:Y:S05]  /*8490*/  @!P0 NANOSLEEP.SYNCS 0x989680 ;  /* 0x009896800000895d */ /* 0x004fea0003900000 */
[----:B------:R-:W2:Y:S02]  /*84a0*/  @!P0 SYNCS.PHASECHK.TRANS64 P0, [R0+URZ], R3 ;  /* 0x00000003000085a7 */ /* 0x000ea400080010ff */
[----:B--2---:R-:W-:Y:S05]  /*84b0*/  @!P0 BRA `(.L_x_150) ;  /* 0xfffffffc00f08947 */ /* 0x004fea000383ffff */
[----:B------:R-:W-:Y:S05]  /*84c0*/  BRA `(.L_x_151) ;  /* 0xffffffa400147947 */ /* 0x000fea000383ffff */
.L_x_38:
[----:B----4-:R-:W-:-:S07]  /*84d0*/  MOV R0, UR5 ;  /* 0x0000000500007c02 */ /* 0x010fce0008000f00 */
.L_x_152:
[----:B-1----:R1:W2:Y:S02]  /*84e0*/  SYNCS.PHASECHK.TRANS64.TRYWAIT P0, [R0+URZ], R3 ;  /* 0x00000003000075a7 */ /* 0x0022a400080011ff */
[----:B--2---:R-:W-:Y:S05]  /*84f0*/  @!P0 NANOSLEEP.SYNCS 0x989680 ;  /* 0x009896800000895d */ /* 0x004fea0003900000 */
[----:B------:R-:W2:Y:S02]  /*8500*/  @!P0 SYNCS.PHASECHK.TRANS64 P0, [R0+URZ], R3 ;  /* 0x00000003000085a7 */ /* 0x000ea400080010ff */
[----:B--2---:R-:W-:Y:S05]  /*8510*/  @!P0 BRA `(.L_x_152) ;  /* 0xfffffffc00f08947 */ /* 0x004fea000383ffff */
[----:B------:R-:W-:Y:S05]  /*8520*/  BRA `(.L_x_153) ;  /* 0xffffffa400207947 */ /* 0x000fea000383ffff */
.L_x_39:
[----:B----4-:R-:W-:-:S07]  /*8530*/  MOV R0, UR5 ;  /* 0x0000000500007c02 */ /* 0x010fce0008000f00 */
.L_x_154:
[----:B-1----:R1:W2:Y:S02]  /*8540*/  SYNCS.PHASECHK.TRANS64.TRYWAIT P0, [R0+URZ], R3 ;  /* 0x00000003000075a7 */ /* 0x0022a400080011ff */
[----:B--2---:R-:W-:Y:S05]  /*8550*/  @!P0 NANOSLEEP.SYNCS 0x989680 ;  /* 0x009896800000895d */ /* 0x004fea0003900000 */
[----:B------:R-:W2:Y:S02]  /*8560*/  @!P0 SYNCS.PHASECHK.TRANS64 P0, [R0+URZ], R3 ;  /* 0x00000003000085a7 */ /* 0x000ea400080010ff */
[----:B--2---:R-:W-:Y:S05]  /*8570*/  @!P0 BRA `(.L_x_154) ;  /* 0xfffffffc00f08947 */ /* 0x004fea000383ffff */
[----:B------:R-:W-:Y:S05]  /*8580*/  BRA `(.L_x_155) ;  /* 0xffffffa4002c7947 */ /* 0x000fea000383ffff */
.L_x_40:
[----:B----4-:R-:W-:-:S07]  /*8590*/  MOV R0, UR5 ;  /* 0x0000000500007c02 */ /* 0x010fce0008000f00 */
.L_x_156:
[----:B-1----:R1:W2:Y:S02]  /*85a0*/  SYNCS.PHASECHK.TRANS64.TRYWAIT P0, [R0+URZ], R3 ;  /* 0x00000003000075a7 */ /* 0x0022a400080011ff */
[----:B--2---:R-:W-:Y:S05]  /*85b0*/  @!P0 NANOSLEEP.SYNCS 0x989680 ;  /* 0x009896800000895d */ /* 0x004fea0003900000 */
[----:B------:R-:W2:Y:S02]  /*85c0*/  @!P0 SYNCS.PHASECHK.TRANS64 P0, [R0+URZ], R3 ;  /* 0x00000003000085a7 */ /* 0x000ea400080010ff */
[----:B--2---:R-:W-:Y:S05]  /*85d0*/  @!P0 BRA `(.L_x_156) ;  /* 0xfffffffc00f08947 */ /* 0x004fea000383ffff */
[----:B------:R-:W-:Y:S05]  /*85e0*/  BRA `(.L_x_157) ;  /* 0xffffffa400387947 */ /* 0x000fea000383ffff */
.L_x_41:
[----:B----4-:R-:W-:-:S07]  /*85f0*/  MOV R0, UR5 ;  /* 0x0000000500007c02 */ /* 0x010fce0008000f00 */
.L_x_158:
[----:B-1----:R1:W2:Y:S02]  /*8600*/  SYNCS.PHASECHK.TRANS64.TRYWAIT P0, [R0+URZ], R3 ;  /* 0x00000003000075a7 */ /* 0x0022a400080011ff */
[----:B--2---:R-:W-:Y:S05]  /*8610*/  @!P0 NANOSLEEP.SYNCS 0x989680 ;  /* 0x009896800000895d */ /* 0x004fea0003900000 */
[----:B------:R-:W2:Y:S02]  /*8620*/  @!P0 SYNCS.PHASECHK.TRANS64 P0, [R0+URZ], R3 ;  /* 0x00000003000085a7 */ /* 0x000ea400080010ff */
[----:B--2---:R-:W-:Y:S05]  /*8630*/  @!P0 BRA `(.L_x_158) ;  /* 0xfffffffc00f08947 */ /* 0x004fea000383ffff */
[----:B------:R-:W-:Y:S05]  /*8640*/  BRA `(.L_x_159) ;  /* 0xffffffa400447947 */ /* 0x000fea000383ffff */
.L_x_42:
[----:B----4-:R-:W-:-:S07]  /*8650*/  MOV R0, UR5 ;  /* 0x0000000500007c02 */ /* 0x010fce0008000f00 */
.L_x_160:
[----:B-1----:R1:W2:Y:S02]  /*8660*/  SYNCS.PHASECHK.TRANS64.TRYWAIT P0, [R0+URZ], R3 ;  /* 0x00000003000075a7 */ /* 0x0022a400080011ff */
[----:B--2---:R-:W-:Y:S05]  /*8670*/  @!P0 NANOSLEEP.SYNCS 0x989680 ;  /* 0x009896800000895d */ /* 0x004fea0003900000 */
[----:B------:R-:W2:Y:S02]  /*8680*/  @!P0 SYNCS.PHASECHK.TRANS64 P0, [R0+URZ], R3 ;  /* 0x00000003000085a7 */ /* 0x000ea400080010ff */
[----:B--2---:R-:W-:Y:S05]  /*8690*/  @!P0 BRA `(.L_x_160) ;  /* 0xfffffffc00f08947 */ /* 0x004fea000383ffff */
[----:B------:R-:W-:Y:S05]  /*86a0*/  BRA `(.L_x_161) ;  /* 0xffffffa400507947 */ /* 0x000fea000383ffff */
.L_x_43:
[----:B----4-:R-:W-:-:S07]  /*86b0*/  MOV R0, UR5 ;  /* 0x0000000500007c02 */ /* 0x010fce0008000f00 */
.L_x_162:
[----:B-1----:R1:W2:Y:S02]  /*86c0*/  SYNCS.PHASECHK.TRANS64.TRYWAIT P0, [R0+URZ], R3 ;  /* 0x00000003000075a7 */ /* 0x0022a400080011ff */
[----:B--2---:R-:W-:Y:S05]  /*86d0*/  @!P0 NANOSLEEP.SYNCS 0x989680 ;  /* 0x009896800000895d */ /* 0x004fea0003900000 */
[----:B------:R-:W2:Y:S02]  /*86e0*/  @!P0 SYNCS.PHASECHK.TRANS64 P0, [R0+URZ], R3 ;  /* 0x00000003000085a7 */ /* 0x000ea400080010ff */
[----:B--2---:R-:W-:Y:S05]  /*86f0*/  @!P0 BRA `(.L_x_162) ;  /* 0xfffffffc00f08947 */ /* 0x004fea000383ffff */
[----:B------:R-:W-:Y:S05]  /*8700*/  BRA `(.L_x_163) ;  /* 0xffffffa4005c7947 */ /* 0x000fea000383ffff */
.L_x_44:
[----:B----4-:R-:W-:-:S07]  /*8710*/  MOV R0, UR5 ;  /* 0x0000000500007c02 */ /* 0x010fce0008000f00 */
.L_x_164:
[----:B-1----:R1:W2:Y:S02]  /*8720*/  SYNCS.PHASECHK.TRANS64.TRYWAIT P0, [R0+URZ], R3 ;  /* 0x00000003000075a7 */ /* 0x0022a400080011ff */
[----:B--2---:R-:W-:Y:S05]  /*8730*/  @!P0 NANOSLEEP.SYNCS 0x989680 ;  /* 0x009896800000895d */ /* 0x004fea0003900000 */
[----:B------:R-:W2:Y:S02]  /*8740*/  @!P0 SYNCS.PHASECHK.TRANS64 P0, [R0+URZ], R3 ;  /* 0x00000003000085a7 */ /* 0x000ea400080010ff */
[----:B--2---:R-:W-:Y:S05]  /*8750*/  @!P0 BRA `(.L_x_164) ;  /* 0xfffffffc00f08947 */ /* 0x004fea000383ffff */
[----:B------:R-:W-:Y:S05]  /*8760*/  BRA `(.L_x_165) ;  /* 0xffffffa400687947 */ /* 0x000fea000383ffff */
.L_x_45:
[----:B----4-:R-:W-:-:S07]  /*8770*/  MOV R0, UR5 ;  /* 0x0000000500007c02 */ /* 0x010fce0008000f00 */
.L_x_166:
[----:B-1----:R1:W2:Y:S02]  /*8780*/  SYNCS.PHASECHK.TRANS64.TRYWAIT P0, [R0+URZ], R3 ;  /* 0x00000003000075a7 */ /* 0x0022a400080011ff */
[----:B--2---:R-:W-:Y:S05]  /*8790*/  @!P0 NANOSLEEP.SYNCS 0x989680 ;  /* 0x009896800000895d */ /* 0x004fea0003900000 */
[----:B------:R-:W2:Y:S02]  /*87a0*/  @!P0 SYNCS.PHASECHK.TRANS64 P0, [R0+URZ], R3 ;  /* 0x00000003000085a7 */ /* 0x000ea400080010ff */
[----:B--2---:R-:W-:Y:S05]  /*87b0*/  @!P0 BRA `(.L_x_166) ;  /* 0xfffffffc00f08947 */ /* 0x004fea000383ffff */
[----:B------:R-:W-:Y:S05]  /*87c0*/  BRA `(.L_x_167) ;  /* 0xffffffa400747947 */ /* 0x000fea000383ffff */
.L_x_46:
[----:B----4-:R-:W-:-:S07]  /*87d0*/  MOV R0, UR5 ;  /* 0x0000000500007c02 */ /* 0x010fce0008000f00 */
.L_x_168:
[----:B-1----:R1:W2:Y:S02]  /*87e0*/  SYNCS.PHASECHK.TRANS64.TRYWAIT P0, [R0+URZ], R3 ;  /* 0x00000003000075a7 */ /* 0x0022a400080011ff */
[----:B--2---:R-:W-:Y:S05]  /*87f0*/  @!P0 NANOSLEEP.SYNCS 0x989680 ;  /* 0x009896800000895d */ /* 0x004fea0003900000 */
[----:B------:R-:W2:Y:S02]  /*8800*/  @!P0 SYNCS.PHASECHK.TRANS64 P0, [R0+URZ], R3 ;  /* 0x00000003000085a7 */ /* 0x000ea400080010ff */
[----:B--2---:R-:W-:Y:S05]  /*8810*/  @!P0 BRA `(.L_x_168) ;  /* 0xfffffffc00f08947 */ /* 0x004fea000383ffff */
[----:B------:R-:W-:Y:S05]  /*8820*/  BRA `(.L_x_169) ;  /* 0xffffffa400807947 */ /* 0x000fea000383ffff */
.L_x_47:
[----:B----4-:R-:W-:-:S07]  /*8830*/  MOV R0, UR5 ;  /* 0x0000000500007c02 */ /* 0x010fce0008000f00 */
.L_x_170:
[----:B-1----:R1:W2:Y:S02]  /*8840*/  SYNCS.PHASECHK.TRANS64.TRYWAIT P0, [R0+URZ], R3 ;  /* 0x00000003000075a7 */ /* 0x0022a400080011ff */
[----:B--2---:R-:W-:Y:S05]  /*8850*/  @!P0 NANOSLEEP.SYNCS 0x989680 ;  /* 0x009896800000895d */ /* 0x004fea0003900000 */
[----:B------:R-:W2:Y:S02]  /*8860*/  @!P0 SYNCS.PHASECHK.TRANS64 P0, [R0+URZ], R3 ;  /* 0x00000003000085a7 */ /* 0x000ea400080010ff */
[----:B--2---:R-:W-:Y:S05]  /*8870*/  @!P0 BRA `(.L_x_170) ;  /* 0xfffffffc00f08947 */ /* 0x004fea000383ffff */
[----:B------:R-:W-:Y:S05]  /*8880*/  BRA `(.L_x_171) ;  /* 0xffffffa4008c7947 */ /* 0x000fea000383ffff */
.L_x_48:
[----:B----4-:R-:W-:-:S07]  /*8890*/  MOV R0, UR5 ;  /* 0x0000000500007c02 */ /* 0x010fce0008000f00 */
.L_x_172:
[----:B-1----:R1:W2:Y:S02]  /*88a0*/  SYNCS.PHASECHK.TRANS64.TRYWAIT P0, [R0+URZ], R3 ;  /* 0x00000003000075a7 */ /* 0x0022a400080011ff */
[----:B--2---:R-:W-:Y:S05]  /*88b0*/  @!P0 NANOSLEEP.SYNCS 0x989680 ;  /* 0x009896800000895d */ /* 0x004fea0003900000 */
[----:B------:R-:W2:Y:S02]  /*88c0*/  @!P0 SYNCS.PHASECHK.TRANS64 P0, [R0+URZ], R3 ;  /* 0x00000003000085a7 */ /* 0x000ea400080010ff */
[----:B--2---:R-:W-:Y:S05]  /*88d0*/  @!P0 BRA `(.L_x_172) ;  /* 0xfffffffc00f08947 */ /* 0x004fea000383ffff */
[----:B------:R-:W-:Y:S05]  /*88e0*/  BRA `(.L_x_173) ;  /* 0xffffffa400987947 */ /* 0x000fea000383ffff */
.L_x_49:
[----:B----4-:R-:W-:-:S07]  /*88f0*/  MOV R0, UR5 ;  /* 0x0000000500007c02 */ /* 0x010fce0008000f00 */
.L_x_174:
[----:B-1----:R1:W2:Y:S02]  /*8900*/  SYNCS.PHASECHK.TRANS64.TRYWAIT P0, [R0+URZ], R3 ;  /* 0x00000003000075a7 */ /* 0x0022a400080011ff */
[----:B--2---:R-:W-:Y:S05]  /*8910*/  @!P0 NANOSLEEP.SYNCS 0x989680 ;  /* 0x009896800000895d */ /* 0x004fea0003900000 */
[----:B------:R-:W2:Y:S02]  /*8920*/  @!P0 SYNCS.PHASECHK.TRANS64 P0, [R0+URZ], R3 ;  /* 0x00000003000085a7 */ /* 0x000ea400080010ff */
[----:B--2---:R-:W-:Y:S05]  /*8930*/  @!P0 BRA `(.L_x_174) ;  /* 0xfffffffc00f08947 */ /* 0x004fea000383ffff */
[----:B------:R-:W-:Y:S05]  /*8940*/  BRA `(.L_x_175) ;  /* 0xffffffa400a47947 */ /* 0x000fea000383ffff */
.L_x_50:
[----:B----4-:R-:W-:-:S07]  /*8950*/  MOV R0, UR5 ;  /* 0x0000000500007c02 */ /* 0x010fce0008000f00 */
.L_x_176:
[----:B-1----:R1:W2:Y:S02]  /*8960*/  SYNCS.PHASECHK.TRANS64.TRYWAIT P0, [R0+URZ], R3 ;  /* 0x00000003000075a7 */ /* 0x0022a400080011ff */
[----:B--2---:R-:W-:Y:S05]  /*8970*/  @!P0 NANOSLEEP.SYNCS 0x989680 ;  /* 0x009896800000895d */ /* 0x004fea0003900000 */
[----:B------:R-:W2:Y:S02]  /*8980*/  @!P0 SYNCS.PHASECHK.TRANS64 P0, [R0+URZ], R3 ;  /* 0x00000003000085a7 */ /* 0x000ea400080010ff */
[----:B--2---:R-:W-:Y:S05]  /*8990*/  @!P0 BRA `(.L_x_176) ;  /* 0xfffffffc00f08947 */ /* 0x004fea000383ffff */
[----:B------:R-:W-:Y:S05]  /*89a0*/  BRA `(.L_x_177) ;  /* 0xffffffa400b07947 */ /* 0x000fea000383ffff */
.L_x_51:
[----:B----4-:R-:W-:-:S07]  /*89b0*/  MOV R0, UR5 ;  /* 0x0000000500007c02 */ /* 0x010fce0008000f00 */
.L_x_178:
[----:B-1----:R1:W2:Y:S02]  /*89c0*/  SYNCS.PHASECHK.TRANS64.TRYWAIT P0, [R0+URZ], R3 ;  /* 0x00000003000075a7 */ /* 0x0022a400080011ff */
[----:B--2---:R-:W-:Y:S05]  /*89d0*/  @!P0 NANOSLEEP.SYNCS 0x989680 ;  /* 0x009896800000895d */ /* 0x004fea0003900000 */
[----:B------:R-:W2:Y:S02]  /*89e0*/  @!P0 SYNCS.PHASECHK.TRANS64 P0, [R0+URZ], R3 ;  /* 0x00000003000085a7 */ /* 0x000ea400080010ff */
[----:B--2---:R-:W-:Y:S05]  /*89f0*/  @!P0 BRA `(.L_x_178) ;  /* 0xfffffffc00f08947 */ /* 0x004fea000383ffff */
[----:B------:R-:W-:Y:S05]  /*8a00*/  BRA `(.L_x_179) ;  /* 0xffffffa400bc7947 */ /* 0x000fea000383ffff */
.L_x_52:
[----:B----4-:R-:W-:-:S07]  /*8a10*/  MOV R0, UR5 ;  /* 0x0000000500007c02 */ /* 0x010fce0008000f00 */
.L_x_180:
[----:B-1----:R1:W2:Y:S02]  /*8a20*/  SYNCS.PHASECHK.TRANS64.TRYWAIT P0, [R0+URZ], R3 ;  /* 0x00000003000075a7 */ /* 0x0022a400080011ff */
[----:B--2---:R-:W-:Y:S05]  /*8a30*/  @!P0 NANOSLEEP.SYNCS 0x989680 ;  /* 0x009896800000895d */ /* 0x004fea0003900000 */
[----:B------:R-:W2:Y:S02]  /*8a40*/  @!P0 SYNCS.PHASECHK.TRANS64 P0, [R0+URZ], R3 ;  /* 0x00000003000085a7 */ /* 0x000ea400080010ff */
[----:B--2---:R-:W-:Y:S05]  /*8a50*/  @!P0 BRA `(.L_x_180) ;  /* 0xfffffffc00f08947 */ /* 0x004fea000383ffff */
[----:B------:R-:W-:Y:S05]  /*8a60*/  BRA `(.L_x_181) ;  /* 0xffffffa400c87947 */ /* 0x000fea000383ffff */
.L_x_53:
[----:B----4-:R-:W-:-:S07]  /*8a70*/  MOV R0, UR5 ;  /* 0x0000000500007c02 */ /* 0x010fce0008000f00 */
.L_x_182:
[----:B-1----:R1:W2:Y:S02]  /*8a80*/  SYNCS.PHASECHK.TRANS64.TRYWAIT P0, [R0+URZ], R3 ;  /* 0x00000003000075a7 */ /* 0x0022a400080011ff */
[----:B--2---:R-:W-:Y:S05]  /*8a90*/  @!P0 NANOSLEEP.SYNCS 0x989680 ;  /* 0x009896800000895d */ /* 0x004fea0003900000 */
[----:B------:R-:W2:Y:S02]  /*8aa0*/  @!P0 SYNCS.PHASECHK.TRANS64 P0, [R0+URZ], R3 ;  /* 0x00000003000085a7 */ /* 0x000ea400080010ff */
[----:B--2---:R-:W-:Y:S05]  /*8ab0*/  @!P0 BRA `(.L_x_182) ;  /* 0xfffffffc00f08947 */ /* 0x004fea000383ffff */
[----:B------:R-:W-:Y:S05]  /*8ac0*/  BRA `(.L_x_183) ;  /* 0xffffffa400d47947 */ /* 0x000fea000383ffff */
.L_x_54:
[----:B----4-:R-:W-:-:S07]  /*8ad0*/  MOV R0, UR5 ;  /* 0x0000000500007c02 */ /* 0x010fce0008000f00 */
.L_x_184:
[----:B-1----:R1:W2:Y:S02]  /*8ae0*/  SYNCS.PHASECHK.TRANS64.TRYWAIT P0, [R0+URZ], R3 ;  /* 0x00000003000075a7 */ /* 0x0022a400080011ff */
[----:B--2---:R-:W-:Y:S05]  /*8af0*/  @!P0 NANOSLEEP.SYNCS 0x989680 ;  /* 0x009896800000895d */ /* 0x004fea0003900000 */
[----:B------:R-:W2:Y:S02]  /*8b00*/  @!P0 SYNCS.PHASECHK.TRANS64 P0, [R0+URZ], R3 ;  /* 0x00000003000085a7 */ /* 0x000ea400080010ff */
[----:B--2---:R-:W-:Y:S05]  /*8b10*/  @!P0 BRA `(.L_x_184) ;  /* 0xfffffffc00f08947 */ /* 0x004fea000383ffff */
[----:B------:R-:W-:Y:S05]  /*8b20*/  BRA `(.L_x_185) ;  /* 0xffffffa400e07947 */ /* 0x000fea000383ffff */
.L_x_55:
[----:B----4-:R-:W-:-:S07]  /*8b30*/  MOV R0, UR5 ;  /* 0x0000000500007c02 */ /* 0x010fce0008000f00 */
.L_x_186:
[----:B-1----:R1:W2:Y:S02]  /*8b40*/  SYNCS.PHASECHK.TRANS64.TRYWAIT P0, [R0+URZ], R3 ;  /* 0x00000003000075a7 */ /* 0x0022a400080011ff */
[----:B--2---:R-:W-:Y:S05]  /*8b50*/  @!P0 NANOSLEEP.SYNCS 0x989680 ;  /* 0x009896800000895d */ /* 0x004fea0003900000 */
[----:B------:R-:W2:Y:S02]  /*8b60*/  @!P0 SYNCS.PHASECHK.TRANS64 P0, [R0+URZ], R3 ;  /* 0x00000003000085a7 */ /* 0x000ea400080010ff */
[----:B--2---:R-:W-:Y:S05]  /*8b70*/  @!P0 BRA `(.L_x_186) ;  /* 0xfffffffc00f08947 */ /* 0x004fea000383ffff */
[----:B------:R-:W-:Y:S05]  /*8b80*/  BRA `(.L_x_187) ;  /* 0xffffffa400ec7947 */ /* 0x000fea000383ffff */
.L_x_56:
[----:B----4-:R-:W-:-:S07]  /*8b90*/  MOV R0, UR5 ;  /* 0x0000000500007c02 */ /* 0x010fce0008000f00 */
.L_x_188:
[----:B-1----:R1:W2:Y:S02]  /*8ba0*/  SYNCS.PHASECHK.TRANS64.TRYWAIT P0, [R0+URZ], R3 ;  /* 0x00000003000075a7 */ /* 0x0022a400080011ff */
[----:B--2---:R-:W-:Y:S05]  /*8bb0*/  @!P0 NANOSLEEP.SYNCS 0x989680 ;  /* 0x009896800000895d */ /* 0x004fea0003900000 */
[----:B------:R-:W2:Y:S02]  /*8bc0*/  @!P0 SYNCS.PHASECHK.TRANS64 P0, [R0+URZ], R3 ;  /* 0x00000003000085a7 */ /* 0x000ea400080010ff */
[----:B--2---:R-:W-:Y:S05]  /*8bd0*/  @!P0 BRA `(.L_x_188) ;  /* 0xfffffffc00f08947 */ /* 0x004fea000383ffff */
[----:B------:R-:W-:Y:S05]  /*8be0*/  BRA `(.L_x_189) ;  /* 0xffffffa400f87947 */ /* 0x000fea000383ffff */
.L_x_57:
[----:B----4-:R-:W-:-:S07]  /*8bf0*/  MOV R0, UR5 ;  /* 0x0000000500007c02 */ /* 0x010fce0008000f00 */
.L_x_190:
[----:B-1----:R1:W2:Y:S02]  /*8c00*/  SYNCS.PHASECHK.TRANS64.TRYWAIT P0, [R0+URZ], R3 ;  /* 0x00000003000075a7 */ /* 0x0022a400080011ff */
[----:B--2---:R-:W-:Y:S05]  /*8c10*/  @!P0 NANOSLEEP.SYNCS 0x989680 ;  /* 0x009896800000895d */ /* 0x004fea0003900000 */
[----:B------:R-:W2:Y:S02]  /*8c20*/  @!P0 SYNCS.PHASECHK.TRANS64 P0, [R0+URZ], R3 ;  /* 0x00000003000085a7 */ /* 0x000ea400080010ff */
[----:B--2---:R-:W-:Y:S05]  /*8c30*/  @!P0 BRA `(.L_x_190) ;  /* 0xfffffffc00f08947 */ /* 0x004fea000383ffff */
[----:B------:R-:W-:Y:S05]  /*8c40*/  BRA `(.L_x_191) ;  /* 0xffffffa800047947 */ /* 0x000fea000383ffff */
.L_x_58:
[----:B----4-:R-:W-:-:S07]  /*8c50*/  MOV R0, UR5 ;  /* 0x0000000500007c02 */ /* 0x010fce0008000f00 */
.L_x_192:
[----:B-1----:R1:W2:Y:S02]  /*8c60*/  SYNCS.PHASECHK.TRANS64.TRYWAIT P0, [R0+URZ], R3 ;  /* 0x00000003000075a7 */ /* 0x0022a400080011ff */
[----:B--2---:R-:W-:Y:S05]  /*8c70*/  @!P0 NANOSLEEP.SYNCS 0x989680 ;  /* 0x009896800000895d */ /* 0x004fea0003900000 */
[----:B------:R-:W2:Y:S02]  /*8c80*/  @!P0 SYNCS.PHASECHK.TRANS64 P0, [R0+URZ], R3 ;  /* 0x00000003000085a7 */ /* 0x000ea400080010ff */
[----:B--2---:R-:W-:Y:S05]  /*8c90*/  @!P0 BRA `(.L_x_192) ;  /* 0xfffffffc00f08947 */ /* 0x004fea000383ffff */
[----:B------:R-:W-:Y:S05]  /*8ca0*/  BRA `(.L_x_193) ;  /* 0xffffffa800107947 */ /* 0x000fea000383ffff */
.L_x_59:
[----:B----4-:R-:W-:-:S07]  /*8cb0*/  MOV R0, UR5 ;  /* 0x0000000500007c02 */ /* 0x010fce0008000f00 */
.L_x_194:
[----:B-1----:R1:W2:Y:S02]  /*8cc0*/  SYNCS.PHASECHK.TRANS64.TRYWAIT P0, [R0+URZ], R3 ;  /* 0x00000003000075a7 */ /* 0x0022a400080011ff */
[----:B--2---:R-:W-:Y:S05]  /*8cd0*/  @!P0 NANOSLEEP.SYNCS 0x989680 ;  /* 0x009896800000895d */ /* 0x004fea0003900000 */
[----:B------:R-:W2:Y:S02]  /*8ce0*/  @!P0 SYNCS.PHASECHK.TRANS64 P0, [R0+URZ], R3 ;  /* 0x00000003000085a7 */ /* 0x000ea400080010ff */
[----:B--2---:R-:W-:Y:S05]  /*8cf0*/  @!P0 BRA `(.L_x_194) ;  /* 0xfffffffc00f08947 */ /* 0x004fea000383ffff */
[----:B------:R-:W-:Y:S05]  /*8d00*/  BRA `(.L_x_195) ;  /* 0xffffffa8001c7947 */ /* 0x000fea000383ffff */
.L_x_60:
[----:B----4-:R-:W-:-:S07]  /*8d10*/  MOV R0, UR5 ;  /* 0x0000000500007c02 */ /* 0x010fce0008000f00 */
.L_x_196:
[----:B-1----:R1:W2:Y:S02]  /*8d20*/  SYNCS.PHASECHK.TRANS64.TRYWAIT P0, [R0+URZ], R3 ;  /* 0x00000003000075a7 */ /* 0x0022a400080011ff */
[----:B--2---:R-:W-:Y:S05]  /*8d30*/  @!P0 NANOSLEEP.SYNCS 0x989680 ;  /* 0x009896800000895d */ /* 0x004fea0003900000 */
[----:B------:R-:W2:Y:S02]  /*8d40*/  @!P0 SYNCS.PHASECHK.TRANS64 P0, [R0+URZ], R3 ;  /* 0x00000003000085a7 */ /* 0x000ea400080010ff */
[----:B--2---:R-:W-:Y:S05]  /*8d50*/  @!P0 BRA `(.L_x_196) ;  /* 0xfffffffc00f08947 */ /* 0x004fea000383ffff */
[----:B------:R-:W-:Y:S05]  /*8d60*/  BRA `(.L_x_197) ;  /* 0xffffffa800287947 */ /* 0x000fea000383ffff */
.L_x_61:
[----:B----4-:R-:W-:-:S07]  /*8d70*/  MOV R0, UR5 ;  /* 0x0000000500007c02 */ /* 0x010fce0008000f00 */
.L_x_198:
[----:B-1----:R1:W2:Y:S02]  /*8d80*/  SYNCS.PHASECHK.TRANS64.TRYWAIT P0, [R0+URZ], R3 ;  /* 0x00000003000075a7 */ /* 0x0022a400080011ff */
[----:B--2---:R-:W-:Y:S05]  /*8d90*/  @!P0 NANOSLEEP.SYNCS 0x989680 ;  /* 0x009896800000895d */ /* 0x004fea0003900000 */
[----:B------:R-:W2:Y:S02]  /*8da0*/  @!P0 SYNCS.PHASECHK.TRANS64 P0, [R0+URZ], R3 ;  /* 0x00000003000085a7 */ /* 0x000ea400080010ff */
[----:B--2---:R-:W-:Y:S05]  /*8db0*/  @!P0 BRA `(.L_x_198) ;  /* 0xfffffffc00f08947 */ /* 0x004fea000383ffff */
[----:B------:R-:W-:Y:S05]  /*8dc0*/  BRA `(.L_x_199) ;  /* 0xffffffa800347947 */ /* 0x000fea000383ffff */
.L_x_62:
[----:B----4-:R-:W-:-:S07]  /*8dd0*/  MOV R0, UR5 ;  /* 0x0000000500007c02 */ /* 0x010fce0008000f00 */
.L_x_200:
[----:B-1----:R1:W2:Y:S02]  /*8de0*/  SYNCS.PHASECHK.TRANS64.TRYWAIT P0, [R0+URZ], R3 ;  /* 0x00000003000075a7 */ /* 0x0022a400080011ff */
[----:B--2---:R-:W-:Y:S05]  /*8df0*/  @!P0 NANOSLEEP.SYNCS 0x989680 ;  /* 0x009896800000895d */ /* 0x004fea0003900000 */
[----:B------:R-:W2:Y:S02]  /*8e00*/  @!P0 SYNCS.PHASECHK.TRANS64 P0, [R0+URZ], R3 ;  /* 0x00000003000085a7 */ /* 0x000ea400080010ff */
[----:B--2---:R-:W-:Y:S05]  /*8e10*/  @!P0 BRA `(.L_x_200) ;  /* 0xfffffffc00f08947 */ /* 0x004fea000383ffff */
[----:B------:R-:W-:Y:S05]  /*8e20*/  BRA `(.L_x_201) ;  /* 0xffffffa800407947 */ /* 0x000fea000383ffff */
.L_x_63:
[----:B----4-:R-:W-:-:S07]  /*8e30*/  MOV R0, UR5 ;  /* 0x0000000500007c02 */ /* 0x010fce0008000f00 */
.L_x_202:
[----:B-1----:R1:W2:Y:S02]  /*8e40*/  SYNCS.PHASECHK.TRANS64.TRYWAIT P0, [R0+URZ], R3 ;  /* 0x00000003000075a7 */ /* 0x0022a400080011ff */
[----:B--2---:R-:W-:Y:S05]  /*8e50*/  @!P0 NANOSLEEP.SYNCS 0x989680 ;  /* 0x009896800000895d */ /* 0x004fea0003900000 */
[----:B------:R-:W2:Y:S02]  /*8e60*/  @!P0 SYNCS.PHASECHK.TRANS64 P0, [R0+URZ], R3 ;  /* 0x00000003000085a7 */ /* 0x000ea400080010ff */
[----:B--2---:R-:W-:Y:S05]  /*8e70*/  @!P0 BRA `(.L_x_202) ;  /* 0xfffffffc00f08947 */ /* 0x004fea000383ffff */
[----:B------:R-:W-:Y:S05]  /*8e80*/  BRA `(.L_x_203) ;  /* 0xffffffa8004c7947 */ /* 0x000fea000383ffff */
.L_x_64:
[----:B----4-:R-:W-:-:S07]  /*8e90*/  MOV R0, UR5 ;  /* 0x0000000500007c02 */ /* 0x010fce0008000f00 */
.L_x_204:
[----:B-1----:R1:W2:Y:S02]  /*8ea0*/  SYNCS.PHASECHK.TRANS64.TRYWAIT P0, [R0+URZ], R3 ;  /* 0x00000003000075a7 */ /* 0x0022a400080011ff */
[----:B--2---:R-:W-:Y:S05]  /*8eb0*/  @!P0 NANOSLEEP.SYNCS 0x989680 ;  /* 0x009896800000895d */ /* 0x004fea0003900000 */
[----:B------:R-:W2:Y:S02]  /*8ec0*/  @!P0 SYNCS.PHASECHK.TRANS64 P0, [R0+URZ], R3 ;  /* 0x00000003000085a7 */ /* 0x000ea400080010ff */
[----:B--2---:R-:W-:Y:S05]  /*8ed0*/  @!P0 BRA `(.L_x_204) ;  /* 0xfffffffc00f08947 */ /* 0x004fea000383ffff */
[----:B------:R-:W-:Y:S05]  /*8ee0*/  BRA `(.L_x_205) ;  /* 0xffffffa800587947 */ /* 0x000fea000383ffff */
.L_x_65:
[----:B----4-:R-:W-:-:S07]  /*8ef0*/  MOV R0, UR5 ;  /* 0x0000000500007c02 */ /* 0x010fce0008000f00 */
.L_x_206:
[----:B-1----:R1:W2:Y:S02]  /*8f00*/  SYNCS.PHASECHK.TRANS64.TRYWAIT P0, [R0+URZ], R3 ;  /* 0x00000003000075a7 */ /* 0x0022a400080011ff */
[----:B--2---:R-:W-:Y:S05]  /*8f10*/  @!P0 NANOSLEEP.SYNCS 0x989680 ;  /* 0x009896800000895d */ /* 0x004fea0003900000 */
[----:B------:R-:W2:Y:S02]  /*8f20*/  @!P0 SYNCS.PHASECHK.TRANS64 P0, [R0+URZ], R3 ;  /* 0x00000003000085a7 */ /* 0x000ea400080010ff */
[----:B--2---:R-:W-:Y:S05]  /*8f30*/  @!P0 BRA `(.L_x_206) ;  /* 0xfffffffc00f08947 */ /* 0x004fea000383ffff */
[----:B------:R-:W-:Y:S05]  /*8f40*/  BRA `(.L_x_207) ;  /* 0xffffffa800647947 */ /* 0x000fea000383ffff */
.L_x_66:
[----:B----4-:R-:W-:-:S07]  /*8f50*/  MOV R0, UR5 ;  /* 0x0000000500007c02 */ /* 0x010fce0008000f00 */
.L_x_208:
[----:B-1----:R1:W2:Y:S02]  /*8f60*/  SYNCS.PHASECHK.TRANS64.TRYWAIT P0, [R0+URZ], R3 ;  /* 0x00000003000075a7 */ /* 0x0022a400080011ff */
[----:B--2---:R-:W-:Y:S05]  /*8f70*/  @!P0 NANOSLEEP.SYNCS 0x989680 ;  /* 0x009896800000895d */ /* 0x004fea0003900000 */
[----:B------:R-:W2:Y:S02]  /*8f80*/  @!P0 SYNCS.PHASECHK.TRANS64 P0, [R0+URZ], R3 ;  /* 0x00000003000085a7 */ /* 0x000ea400080010ff */
[----:B--2---:R-:W-:Y:S05]  /*8f90*/  @!P0 BRA `(.L_x_208) ;  /* 0xfffffffc00f08947 */ /* 0x004fea000383ffff */
[----:B------:R-:W-:Y:S05]  /*8fa0*/  BRA `(.L_x_209) ;  /* 0xffffffa800707947 */ /* 0x000fea000383ffff */
.L_x_67:
[----:B----4-:R-:W-:-:S07]  /*8fb0*/  MOV R0, UR5 ;  /* 0x0000000500007c02 */ /* 0x010fce0008000f00 */
.L_x_210:
[----:B-1----:R1:W2:Y:S02]  /*8fc0*/  SYNCS.PHASECHK.TRANS64.TRYWAIT P0, [R0+URZ], R3 ;  /* 0x00000003000075a7 */ /* 0x0022a400080011ff */
[----:B--2---:R-:W-:Y:S05]  /*8fd0*/  @!P0 NANOSLEEP.SYNCS 0x989680 ;  /* 0x009896800000895d */ /* 0x004fea0003900000 */
[----:B------:R-:W2:Y:S02]  /*8fe0*/  @!P0 SYNCS.PHASECHK.TRANS64 P0, [R0+URZ], R3 ;  /* 0x00000003000085a7 */ /* 0x000ea400080010ff */
[----:B--2---:R-:W-:Y:S05]  /*8ff0*/  @!P0 BRA `(.L_x_210) ;  /* 0xfffffffc00f08947 */ /* 0x004fea000383ffff */
[----:B------:R-:W-:Y:S05]  /*9000*/  BRA `(.L_x_211) ;  /* 0xffffffa8007c7947 */ /* 0x000fea000383ffff */
.L_x_68:
[----:B----4-:R-:W-:-:S07]  /*9010*/  MOV R0, UR5 ;  /* 0x0000000500007c02 */ /* 0x010fce0008000f00 */
.L_x_212:
[----:B-1----:R1:W2:Y:S02]  /*9020*/  SYNCS.PHASECHK.TRANS64.TRYWAIT P0, [R0+URZ], R3 ;  /* 0x00000003000075a7 */ /* 0x0022a400080011ff */
[----:B--2---:R-:W-:Y:S05]  /*9030*/  @!P0 NANOSLEEP.SYNCS 0x989680 ;  /* 0x009896800000895d */ /* 0x004fea0003900000 */
[----:B------:R-:W2:Y:S02]  /*9040*/  @!P0 SYNCS.PHASECHK.TRANS64 P0, [R0+URZ], R3 ;  /* 0x00000003000085a7 */ /* 0x000ea400080010ff */
[----:B--2---:R-:W-:Y:S05]  /*9050*/  @!P0 BRA `(.L_x_212) ;  /* 0xfffffffc00f08947 */ /* 0x004fea000383ffff */
[----:B------:R-:W-:Y:S05]  /*9060*/  BRA `(.L_x_213) ;  /* 0xffffffa800887947 */ /* 0x000fea000383ffff */
.L_x_69:
[----:B----4-:R-:W-:-:S07]  /*9070*/  MOV R0, UR5 ;  /* 0x0000000500007c02 */ /* 0x010fce0008000f00 */
.L_x_214:
[----:B-1----:R1:W2:Y:S02]  /*9080*/  SYNCS.PHASECHK.TRANS64.TRYWAIT P0, [R0+URZ], R3 ;  /* 0x00000003000075a7 */ /* 0x0022a400080011ff */
[----:B--2---:R-:W-:Y:S05]  /*9090*/  @!P0 NANOSLEEP.SYNCS 0x989680 ;  /* 0x009896800000895d */ /* 0x004fea0003900000 */
[----:B------:R-:W2:Y:S02]  /*90a0*/  @!P0 SYNCS.PHASECHK.TRANS64 P0, [R0+URZ], R3 ;  /* 0x00000003000085a7 */ /* 0x000ea400080010ff */
[----:B--2---:R-:W-:Y:S05]  /*90b0*/  @!P0 BRA `(.L_x_214) ;  /* 0xfffffffc00f08947 */ /* 0x004fea000383ffff */
[----:B------:R-:W-:Y:S05]  /*90c0*/  BRA `(.L_x_215) ;  /* 0xffffffa800947947 */ /* 0x000fea000383ffff */
.L_x_70:
[----:B----4-:R-:W-:-:S07]  /*90d0*/  MOV R0, UR5 ;  /* 0x0000000500007c02 */ /* 0x010fce0008000f00 */
.L_x_216:
[----:B-1----:R1:W2:Y:S02]  /*90e0*/  SYNCS.PHASECHK.TRANS64.TRYWAIT P0, [R0+URZ], R3 ;  /* 0x00000003000075a7 */ /* 0x0022a400080011ff */
[----:B--2---:R-:W-:Y:S05]  /*90f0*/  @!P0 NANOSLEEP.SYNCS 0x989680 ;  /* 0x009896800000895d */ /* 0x004fea0003900000 */
[----:B------:R-:W2:Y:S02]  /*9100*/  @!P0 SYNCS.PHASECHK.TRANS64 P0, [R0+URZ], R3 ;  /* 0x00000003000085a7 */ /* 0x000ea400080010ff */
[----:B--2---:R-:W-:Y:S05]  /*9110*/  @!P0 BRA `(.L_x_216) ;  /* 0xfffffffc00f08947 */ /* 0x004fea000383ffff */
[----:B------:R-:W-:Y:S05]  /*9120*/  BRA `(.L_x_217) ;  /* 0xffffffa800a07947 */ /* 0x000fea000383ffff */
.L_x_71:
[----:B----4-:R-:W-:-:S07]  /*9130*/  MOV R0, UR5 ;  /* 0x0000000500007c02 */ /* 0x010fce0008000f00 */
.L_x_218:
[----:B-1----:R1:W2:Y:S02]  /*9140*/  SYNCS.PHASECHK.TRANS64.TRYWAIT P0, [R0+URZ], R3 ;  /* 0x00000003000075a7 */ /* 0x0022a400080011ff */
[----:B--2---:R-:W-:Y:S05]  /*9150*/  @!P0 NANOSLEEP.SYNCS 0x989680 ;  /* 0x009896800000895d */ /* 0x004fea0003900000 */
[----:B------:R-:W2:Y:S02]  /*9160*/  @!P0 SYNCS.PHASECHK.TRANS64 P0, [R0+URZ], R3 ;  /* 0x00000003000085a7 */ /* 0x000ea400080010ff */
[----:B--2---:R-:W-:Y:S05]  /*9170*/  @!P0 BRA `(.L_x_218) ;  /* 0xfffffffc00f08947 */ /* 0x004fea000383ffff */
[----:B------:R-:W-:Y:S05]  /*9180*/  BRA `(.L_x_219) ;  /* 0xffffffa800ac7947 */ /* 0x000fea000383ffff */
.L_x_72:
[----:B----4-:R-:W-:-:S07]  /*9190*/  MOV R0, UR5 ;  /* 0x0000000500007c02 */ /* 0x010fce0008000f00 */
.L_x_220:
[----:B-1----:R1:W2:Y:S02]  /*91a0*/  SYNCS.PHASECHK.TRANS64.TRYWAIT P0, [R0+URZ], R3 ;  /* 0x00000003000075a7 */ /* 0x0022a400080011ff */
[----:B--2---:R-:W-:Y:S05]  /*91b0*/  @!P0 NANOSLEEP.SYNCS 0x989680 ;  /* 0x009896800000895d */ /* 0x004fea0003900000 */
[----:B------:R-:W2:Y:S02]  /*91c0*/  @!P0 SYNCS.PHASECHK.TRANS64 P0, [R0+URZ], R3 ;  /* 0x00000003000085a7 */ /* 0x000ea400080010ff */
[----:B--2---:R-:W-:Y:S05]  /*91d0*/  @!P0 BRA `(.L_x_220) ;  /* 0xfffffffc00f08947 */ /* 0x004fea000383ffff */
[----:B------:R-:W-:Y:S05]  /*91e0*/  BRA `(.L_x_221) ;  /* 0xffffffa800b87947 */ /* 0x000fea000383ffff */
.L_x_73:
[----:B----4-:R-:W-:-:S07]  /*91f0*/  MOV R0, UR5 ;  /* 0x0000000500007c02 */ /* 0x010fce0008000f00 */
.L_x_222:
[----:B-1----:R1:W2:Y:S02]  /*9200*/  SYNCS.PHASECHK.TRANS64.TRYWAIT P0, [R0+URZ], R3 ;  /* 0x00000003000075a7 */ /* 0x0022a400080011ff */
[----:B--2---:R-:W-:Y:S05]  /*9210*/  @!P0 NANOSLEEP.SYNCS 0x989680 ;  /* 0x009896800000895d */ /* 0x004fea0003900000 */
[----:B------:R-:W2:Y:S02]  /*9220*/  @!P0 SYNCS.PHASECHK.TRANS64 P0, [R0+URZ], R3 ;  /* 0x00000003000085a7 */ /* 0x000ea400080010ff */
[----:B--2---:R-:W-:Y:S05]  /*9230*/  @!P0 BRA `(.L_x_222) ;  /* 0xfffffffc00f08947 */ /* 0x004fea000383ffff */
[----:B------:R-:W-:Y:S05]  /*9240*/  BRA `(.L_x_223) ;  /* 0xffffffa800c47947 */ /* 0x000fea000383ffff */
.L_x_74:
[----:B----4-:R-:W-:-:S07]  /*9250*/  MOV R0, UR5 ;  /* 0x0000000500007c02 */ /* 0x010fce0008000f00 */
.L_x_224:
[----:B-1----:R1:W2:Y:S02]  /*9260*/  SYNCS.PHASECHK.TRANS64.TRYWAIT P0, [R0+URZ], R3 ;  /* 0x00000003000075a7 */ /* 0x0022a400080011ff */
[----:B--2---:R-:W-:Y:S05]  /*9270*/  @!P0 NANOSLEEP.SYNCS 0x989680 ;  /* 0x009896800000895d */ /* 0x004fea0003900000 */
[----:B------:R-:W2:Y:S02]  /*9280*/  @!P0 SYNCS.PHASECHK.TRANS64 P0, [R0+URZ], R3 ;  /* 0x00000003000085a7 */ /* 0x000ea400080010ff */
[----:B--2---:R-:W-:Y:S05]  /*9290*/  @!P0 BRA `(.L_x_224) ;  /* 0xfffffffc00f08947 */ /* 0x004fea000383ffff */
[----:B------:R-:W-:Y:S05]  /*92a0*/  BRA `(.L_x_225) ;  /* 0xffffffa800d07947 */ /* 0x000fea000383ffff */
.L_x_75:
[----:B----4-:R-:W-:-:S07]  /*92b0*/  MOV R0, UR5 ;  /* 0x0000000500007c02 */ /* 0x010fce0008000f00 */
.L_x_226:
[----:B-1----:R1:W2:Y:S02]  /*92c0*/  SYNCS.PHASECHK.TRANS64.TRYWAIT P0, [R0+URZ], R3 ;  /* 0x00000003000075a7 */ /* 0x0022a400080011ff */
[----:B--2---:R-:W-:Y:S05]  /*92d0*/  @!P0 NANOSLEEP.SYNCS 0x989680 ;  /* 0x009896800000895d */ /* 0x004fea0003900000 */
[----:B------:R-:W2:Y:S02]  /*92e0*/  @!P0 SYNCS.PHASECHK.TRANS64 P0, [R0+URZ], R3 ;  /* 0x00000003000085a7 */ /* 0x000ea400080010ff */
[----:B--2---:R-:W-:Y:S05]  /*92f0*/  @!P0 BRA `(.L_x_226) ;  /* 0xfffffffc00f08947 */ /* 0x004fea000383ffff */
[----:B------:R-:W-:Y:S05]  /*9300*/  BRA `(.L_x_227) ;  /* 0xffffffa800dc7947 */ /* 0x000fea000383ffff */
.L_x_76:
[----:B----4-:R-:W-:-:S07]  /*9310*/  MOV R0, UR5 ;  /* 0x0000000500007c02 */ /* 0x010fce0008000f00 */
.L_x_228:
[----:B-1----:R1:W2:Y:S02]  /*9320*/  SYNCS.PHASECHK.TRANS64.TRYWAIT P0, [R0+URZ], R3 ;  /* 0x00000003000075a7 */ /* 0x0022a400080011ff */
[----:B--2---:R-:W-:Y:S05]  /*9330*/  @!P0 NANOSLEEP.SYNCS 0x989680 ;  /* 0x009896800000895d */ /* 0x004fea0003900000 */
[----:B------:R-:W2:Y:S02]  /*9340*/  @!P0 SYNCS.PHASECHK.TRANS64 P0, [R0+URZ], R3 ;  /* 0x00000003000085a7 */ /* 0x000ea400080010ff */
[----:B--2---:R-:W-:Y:S05]  /*9350*/  @!P0 BRA `(.L_x_228) ;  /* 0xfffffffc00f08947 */ /* 0x004fea000383ffff */
[----:B------:R-:W-:Y:S05]  /*9360*/  BRA `(.L_x_229) ;  /* 0xffffffa800e87947 */ /* 0x000fea000383ffff */
.L_x_77:
[----:B----4-:R-:W-:-:S07]  /*9370*/  MOV R0, UR5 ;  /* 0x0000000500007c02 */ /* 0x010fce0008000f00 */
.L_x_230:
[----:B-1----:R1:W2:Y:S02]  /*9380*/  SYNCS.PHASECHK.TRANS64.TRYWAIT P0, [R0+URZ], R3 ;  /* 0x00000003000075a7 */ /* 0x0022a400080011ff */
[----:B--2---:R-:W-:Y:S05]  /*9390*/  @!P0 NANOSLEEP.SYNCS 0x989680 ;  /* 0x009896800000895d */ /* 0x004fea0003900000 */
[----:B------:R-:W2:Y:S02]  /*93a0*/  @!P0 SYNCS.PHASECHK.TRANS64 P0, [R0+URZ], R3 ;  /* 0x00000003000085a7 */ /* 0x000ea400080010ff */
[----:B--2---:R-:W-:Y:S05]  /*93b0*/  @!P0 BRA `(.L_x_230) ;  /* 0xfffffffc00f08947 */ /* 0x004fea000383ffff */
[----:B------:R-:W-:Y:S05]  /*93c0*/  BRA `(.L_x_231) ;  /* 0xffffffa800f47947 */ /* 0x000fea000383ffff */
.L_x_78:
[----:B----4-:R-:W-:-:S07]  /*93d0*/  MOV R0, UR5 ;  /* 0x0000000500007c02 */ /* 0x010fce0008000f00 */
.L_x_232:
[----:B-1----:R1:W2:Y:S02]  /*93e0*/  SYNCS.PHASECHK.TRANS64.TRYWAIT P0, [R0+URZ], R3 ;  /* 0x00000003000075a7 */ /* 0x0022a400080011ff */
[----:B--2---:R-:W-:Y:S05]  /*93f0*/  @!P0 NANOSLEEP.SYNCS 0x989680 ;  /* 0x009896800000895d */ /* 0x004fea0003900000 */
[----:B------:R-:W2:Y:S02]  /*9400*/  @!P0 SYNCS.PHASECHK.TRANS64 P0, [R0+URZ], R3 ;  /* 0x00000003000085a7 */ /* 0x000ea400080010ff */
[----:B--2---:R-:W-:Y:S05]  /*9410*/  @!P0 BRA `(.L_x_232) ;  /* 0xfffffffc00f08947 */ /* 0x004fea000383ffff */
[----:B------:R-:W-:Y:S05]  /*9420*/  BRA `(.L_x_233) ;  /* 0xffffffac00007947 */ /* 0x000fea000383ffff */
.L_x_79:
[----:B----4-:R-:W-:-:S07]  /*9430*/  MOV R0, UR5 ;  /* 0x0000000500007c02 */ /* 0x010fce0008000f00 */
.L_x_234:
[----:B-1----:R1:W2:Y:S02]  /*9440*/  SYNCS.PHASECHK.TRANS64.TRYWAIT P0, [R0+URZ], R3 ;  /* 0x00000003000075a7 */ /* 0x0022a400080011ff */
[----:B--2---:R-:W-:Y:S05]  /*9450*/  @!P0 NANOSLEEP.SYNCS 0x989680 ;  /* 0x009896800000895d */ /* 0x004fea0003900000 */
[----:B------:R-:W2:Y:S02]  /*9460*/  @!P0 SYNCS.PHASECHK.TRANS64 P0, [R0+URZ], R3 ;  /* 0x00000003000085a7 */ /* 0x000ea400080010ff */
[----:B--2---:R-:W-:Y:S05]  /*9470*/  @!P0 BRA `(.L_x_234) ;  /* 0xfffffffc00f08947 */ /* 0x004fea000383ffff */
[----:B------:R-:W-:Y:S05]  /*9480*/  BRA `(.L_x_235) ;  /* 0xffffffac000c7947 */ /* 0x000fea000383ffff */
.L_x_80:
[----:B----4-:R-:W-:-:S07]  /*9490*/  MOV R0, UR5 ;  /* 0x0000000500007c02 */ /* 0x010fce0008000f00 */
.L_x_236:
[----:B-1----:R1:W2:Y:S02]  /*94a0*/  SYNCS.PHASECHK.TRANS64.TRYWAIT P0, [R0+URZ], R3 ;  /* 0x00000003000075a7 */ /* 0x0022a400080011ff */
[----:B--2---:R-:W-:Y:S05]  /*94b0*/  @!P0 NANOSLEEP.SYNCS 0x989680 ;  /* 0x009896800000895d */ /* 0x004fea0003900000 */
[----:B------:R-:W2:Y:S02]  /*94c0*/  @!P0 SYNCS.PHASECHK.TRANS64 P0, [R0+URZ], R3 ;  /* 0x00000003000085a7 */ /* 0x000ea400080010ff */
[----:B--2---:R-:W-:Y:S05]  /*94d0*/  @!P0 BRA `(.L_x_236) ;  /* 0xfffffffc00f08947 */ /* 0x004fea000383ffff */
[----:B------:R-:W-:Y:S05]  /*94e0*/  BRA `(.L_x_237) ;  /* 0xffffffac00187947 */ /* 0x000fea000383ffff */
.L_x_81:
[----:B----4-:R-:W-:-:S07]  /*94f0*/  MOV R0, UR5 ;  /* 0x0000000500007c02 */ /* 0x010fce0008000f00 */
.L_x_238:
[----:B-1----:R1:W2:Y:S02]  /*9500*/  SYNCS.PHASECHK.TRANS64.TRYWAIT P0, [R0+URZ], R3 ;  /* 0x00000003000075a7 */ /* 0x0022a400080011ff */
[----:B--2---:R-:W-:Y:S05]  /*9510*/  @!P0 NANOSLEEP.SYNCS 0x989680 ;  /* 0x009896800000895d */ /* 0x004fea0003900000 */
[----:B------:R-:W2:Y:S02]  /*9520*/  @!P0 SYNCS.PHASECHK.TRANS64 P0, [R0+URZ], R3 ;  /* 0x00000003000085a7 */ /* 0x000ea400080010ff */
[----:B--2---:R-:W-:Y:S05]  /*9530*/  @!P0 BRA `(.L_x_238) ;  /* 0xfffffffc00f08947 */ /* 0x004fea000383ffff */
[----:B------:R-:W-:Y:S05]  /*9540*/  BRA `(.L_x_239) ;  /* 0xffffffac00247947 */ /* 0x000fea000383ffff */
.L_x_82:
[----:B----4-:R-:W-:-:S07]  /*9550*/  MOV R0, UR5 ;  /* 0x0000000500007c02 */ /* 0x010fce0008000f00 */
.L_x_240:
[----:B-1----:R1:W2:Y:S02]  /*9560*/  SYNCS.PHASECHK.TRANS64.TRYWAIT P0, [R0+URZ], R3 ;  /* 0x00000003000075a7 */ /* 0x0022a400080011ff */
[----:B--2---:R-:W-:Y:S05]  /*9570*/  @!P0 NANOSLEEP.SYNCS 0x989680 ;  /* 0x009896800000895d */ /* 0x004fea0003900000 */
[----:B------:R-:W2:Y:S02]  /*9580*/  @!P0 SYNCS.PHASECHK.TRANS64 P0, [R0+URZ], R3 ;  /* 0x00000003000085a7 */ /* 0x000ea400080010ff */
[----:B--2---:R-:W-:Y:S05]  /*9590*/  @!P0 BRA `(.L_x_240) ;  /* 0xfffffffc00f08947 */ /* 0x004fea000383ffff */
[----:B------:R-:W-:Y:S05]  /*95a0*/  BRA `(.L_x_241) ;  /* 0xffffffac00307947 */ /* 0x000fea000383ffff */
.L_x_83:
[----:B----4-:R-:W-:-:S07]  /*95b0*/  MOV R0, UR5 ;  /* 0x0000000500007c02 */ /* 0x010fce0008000f00 */
.L_x_242:
[----:B-1----:R1:W2:Y:S02]  /*95c0*/  SYNCS.PHASECHK.TRANS64.TRYWAIT P0, [R0+URZ], R3 ;  /* 0x00000003000075a7 */ /* 0x0022a400080011ff */
[----:B--2---:R-:W-:Y:S05]  /*95d0*/  @!P0 NANOSLEEP.SYNCS 0x989680 ;  /* 0x009896800000895d */ /* 0x004fea0003900000 */
[----:B------:R-:W2:Y:S02]  /*95e0*/  @!P0 SYNCS.PHASECHK.TRANS64 P0, [R0+URZ], R3 ;  /* 0x00000003000085a7 */ /* 0x000ea400080010ff */
[----:B--2---:R-:W-:Y:S05]  /*95f0*/  @!P0 BRA `(.L_x_242) ;  /* 0xfffffffc00f08947 */ /* 0x004fea000383ffff */
[----:B------:R-:W-:Y:S05]  /*9600*/  BRA `(.L_x_243) ;  /* 0xffffffac003c7947 */ /* 0x000fea000383ffff */
.L_x_84:
[----:B----4-:R-:W-:-:S07]  /*9610*/  MOV R0, UR5 ;  /* 0x0000000500007c02 */ /* 0x010fce0008000f00 */
.L_x_244:
[----:B-1----:R1:W2:Y:S02]  /*9620*/  SYNCS.PHASECHK.TRANS64.TRYWAIT P0, [R0+URZ], R3 ;  /* 0x00000003000075a7 */ /* 0x0022a400080011ff */
[----:B--2---:R-:W-:Y:S05]  /*9630*/  @!P0 NANOSLEEP.SYNCS 0x989680 ;  /* 0x009896800000895d */ /* 0x004fea0003900000 */
[----:B------:R-:W2:Y:S02]  /*9640*/  @!P0 SYNCS.PHASECHK.TRANS64 P0, [R0+URZ], R3 ;  /* 0x00000003000085a7 */ /* 0x000ea400080010ff */
[----:B--2---:R-:W-:Y:S05]  /*9650*/  @!P0 BRA `(.L_x_244) ;  /* 0xfffffffc00f08947 */ /* 0x004fea000383ffff */
[----:B------:R-:W-:Y:S05]  /*9660*/  BRA `(.L_x_245) ;  /* 0xffffffac00487947 */ /* 0x000fea000383ffff */
.L_x_85:
[----:B----4-:R-:W-:-:S07]  /*9670*/  MOV R0, UR5 ;  /* 0x0000000500007c02 */ /* 0x010fce0008000f00 */
.L_x_246:
[----:B-1----:R1:W2:Y:S02]  /*9680*/  SYNCS.PHASECHK.TRANS64.TRYWAIT P0, [R0+URZ], R3 ;  /* 0x00000003000075a7 */ /* 0x0022a400080011ff */
[----:B--2---:R-:W-:Y:S05]  /*9690*/  @!P0 NANOSLEEP.SYNCS 0x989680 ;  /* 0x009896800000895d */ /* 0x004fea0003900000 */
[----:B------:R-:W2:Y:S02]  /*96a0*/  @!P0 SYNCS.PHASECHK.TRANS64 P0, [R0+URZ], R3 ;  /* 0x00000003000085a7 */ /* 0x000ea400080010ff */
[----:B--2---:R-:W-:Y:S05]  /*96b0*/  @!P0 BRA `(.L_x_246) ;  /* 0xfffffffc00f08947 */ /* 0x004fea000383ffff */
[----:B------:R-:W-:Y:S05]  /*96c0*/  BRA `(.L_x_247) ;  /* 0xffffffac00547947 */ /* 0x000fea000383ffff */
.L_x_86:
[----:B----4-:R-:W-:-:S07]  /*96d0*/  MOV R0, UR5 ;  /* 0x0000000500007c02 */ /* 0x010fce0008000f00 */
.L_x_248:
[----:B-1----:R1:W2:Y:S02]  /*96e0*/  SYNCS.PHASECHK.TRANS64.TRYWAIT P0, [R0+URZ], R3 ;  /* 0x00000003000075a7 */ /* 0x0022a400080011ff */
[----:B--2---:R-:W-:Y:S05]  /*96f0*/  @!P0 NANOSLEEP.SYNCS 0x989680 ;  /* 0x009896800000895d */ /* 0x004fea0003900000 */
[----:B------:R-:W2:Y:S02]  /*9700*/  @!P0 SYNCS.PHASECHK.TRANS64 P0, [R0+URZ], R3 ;  /* 0x00000003000085a7 */ /* 0x000ea400080010ff */
[----:B--2---:R-:W-:Y:S05]  /*9710*/  @!P0 BRA `(.L_x_248) ;  /* 0xfffffffc00f08947 */ /* 0x004fea000383ffff */
[----:B------:R-:W-:Y:S05]  /*9720*/  BRA `(.L_x_249) ;  /* 0xffffffac00607947 */ /* 0x000fea000383ffff */
.L_x_87:
[----:B----4-:R-:W-:-:S07]  /*9730*/  MOV R0, UR5 ;  /* 0x0000000500007c02 */ /* 0x010fce0008000f00 */
.L_x_250:
[----:B-1----:R1:W2:Y:S02]  /*9740*/  SYNCS.PHASECHK.TRANS64.TRYWAIT P0, [R0+URZ], R3 ;  /* 0x00000003000075a7 */ /* 0x0022a400080011ff */
[----:B--2---:R-:W-:Y:S05]  /*9750*/  @!P0 NANOSLEEP.SYNCS 0x989680 ;  /* 0x009896800000895d */ /* 0x004fea0003900000 */
[----:B------:R-:W2:Y:S02]  /*9760*/  @!P0 SYNCS.PHASECHK.TRANS64 P0, [R0+URZ], R3 ;  /* 0x00000003000085a7 */ /* 0x000ea400080010ff */
[----:B--2---:R-:W-:Y:S05]  /*9770*/  @!P0 BRA `(.L_x_250) ;  /* 0xfffffffc00f08947 */ /* 0x004fea000383ffff */
[----:B------:R-:W-:Y:S05]  /*9780*/  BRA `(.L_x_251) ;  /* 0xffffffac006c7947 */ /* 0x000fea000383ffff */
.L_x_88:
[----:B----4-:R-:W-:-:S07]  /*9790*/  MOV R0, UR5 ;  /* 0x0000000500007c02 */ /* 0x010fce0008000f00 */
.L_x_252:
[----:B-1----:R1:W2:Y:S02]  /*97a0*/  SYNCS.PHASECHK.TRANS64.TRYWAIT P0, [R0+URZ], R3 ;  /* 0x00000003000075a7 */ /* 0x0022a400080011ff */
[----:B--2---:R-:W-:Y:S05]  /*97b0*/  @!P0 NANOSLEEP.SYNCS 0x989680 ;  /* 0x009896800000895d */ /* 0x004fea0003900000 */
[----:B------:R-:W2:Y:S02]  /*97c0*/  @!P0 SYNCS.PHASECHK.TRANS64 P0, [R0+URZ], R3 ;  /* 0x00000003000085a7 */ /* 0x000ea400080010ff */
[----:B--2---:R-:W-:Y:S05]  /*97d0*/  @!P0 BRA `(.L_x_252) ;  /* 0xfffffffc00f08947 */ /* 0x004fea000383ffff */
[----:B------:R-:W-:Y:S05]  /*97e0*/  BRA `(.L_x_253) ;  /* 0xffffffac00787947 */ /* 0x000fea000383ffff */
.L_x_89:
[----:B----4-:R-:W-:-:S07]  /*97f0*/  MOV R0, UR5 ;  /* 0x0000000500007c02 */ /* 0x010fce0008000f00 */
.L_x_254:
[----:B-1----:R1:W2:Y:S02]  /*9800*/  SYNCS.PHASECHK.TRANS64.TRYWAIT P0, [R0+URZ], R3 ;  /* 0x00000003000075a7 */ /* 0x0022a400080011ff */
[----:B--2---:R-:W-:Y:S05]  /*9810*/  @!P0 NANOSLEEP.SYNCS 0x989680 ;  /* 0x009896800000895d */ /* 0x004fea0003900000 */
[----:B------:R-:W2:Y:S02]  /*9820*/  @!P0 SYNCS.PHASECHK.TRANS64 P0, [R0+URZ], R3 ;  /* 0x00000003000085a7 */ /* 0x000ea400080010ff */
[----:B--2---:R-:W-:Y:S05]  /*9830*/  @!P0 BRA `(.L_x_254) ;  /* 0xfffffffc00f08947 */ /* 0x004fea000383ffff */
[----:B------:R-:W-:Y:S05]  /*9840*/  BRA `(.L_x_255) ;  /* 0xffffffac00847947 */ /* 0x000fea000383ffff */
.L_x_92:
[----:B-1----:R1:W2:Y:S02]  /*9850*/  SYNCS.PHASECHK.TRANS64.TRYWAIT P0, [R0+URZ+0x3e0], R5 ;  /* 0x0003e005000075a7 */ /* 0x0022a400080011ff */
[----:B--2---:R-:W-:Y:S05]  /*9860*/  @!P0 NANOSLEEP.SYNCS 0x989680 ;  /* 0x009896800000895d */ /* 0x004fea0003900000 */
[----:B------:R-:W2:Y:S02]  /*9870*/  @!P0 SYNCS.PHASECHK.TRANS64 P0, [R0+URZ+0x3e0], R5 ;  /* 0x0003e005000085a7 */ /* 0x000ea400080010ff */
[----:B--2---:R-:W-:Y:S05]  /*9880*/  @!P0 BRA `(.L_x_92) ;  /* 0xfffffffc00f08947 */ /* 0x004fea000383ffff */
[----:B------:R-:W-:Y:S05]  /*9890*/  BRA `(.L_x_256) ;  /* 0xffffffac00e07947 */ /* 0x000fea000383ffff */
.L_x_93:
[----:B------:R-:W-:-:S07]  /*98a0*/  MOV R0, UR5 ;  /* 0x0000000500007c02 */ /* 0x000fce0008000f00 */
.L_x_257:
[----:B-1----:R1:W2:Y:S02]  /*98b0*/  SYNCS.PHASECHK.TRANS64.TRYWAIT P0, [R0+URZ+0x390], R5 ;  /* 0x00039005000075a7 */ /* 0x0022a400080011ff */
[----:B--2---:R-:W-:Y:S05]  /*98c0*/  @!P0 NANOSLEEP.SYNCS 0x989680 ;  /* 0x009896800000895d */ /* 0x004fea0003900000 */
[----:B------:R-:W2:Y:S02]  /*98d0*/  @!P0 SYNCS.PHASECHK.TRANS64 P0, [R0+URZ+0x390], R5 ;  /* 0x00039005000085a7 */ /* 0x000ea400080010ff */
[----:B--2---:R-:W-:Y:S05]  /*98e0*/  @!P0 BRA `(.L_x_257) ;  /* 0xfffffffc00f08947 */ /* 0x004fea000383ffff */
[----:B------:R-:W-:Y:S05]  /*98f0*/  BRA `(.L_x_258) ;  /* 0xffffffac00f07947 */ /* 0x000fea000383ffff */
.L_x_94:
[----:B-1----:R1:W2:Y:S02]  /*9900*/  SYNCS.PHASECHK.TRANS64.TRYWAIT P1, [R0+URZ+0x380], R5 ;  /* 0x00038005000075a7 */ /* 0x0022a400080211ff */
[----:B--2---:R-:W-:Y:S05]  /*9910*/  @!P1 NANOSLEEP.SYNCS 0x989680 ;  /* 0x009896800000995d */ /* 0x004fea0003900000 */
[----:B------:R-:W2:Y:S02]  /*9920*/  @!P1 SYNCS.PHASECHK.TRANS64 P1, [R0+URZ+0x380], R5 ;  /* 0x00038005000095a7 */ /* 0x000ea400080210ff */
[----:B--2---:R-:W-:Y:S05]  /*9930*/  @!P1 BRA `(.L_x_94) ;  /* 0xfffffffc00f09947 */ /* 0x004fea000383ffff */
[----:B------:R-:W-:Y:S05]  /*9940*/  BRA `(.L_x_259) ;  /* 0xffffffb000207947 */ /* 0x000fea000383ffff */
.L_x_97:
[----:B------:R-:W-:-:S07]  /*9950*/  MOV R0, UR5 ;  /* 0x0000000500007c02 */ /* 0x000fce0008000f00 */
.L_x_260:
[----:B-1----:R1:W2:Y:S02]  /*9960*/  SYNCS.PHASECHK.TRANS64.TRYWAIT P0, [R0+URZ+0x390], R3 ;  /* 0x00039003000075a7 */ /* 0x0022a400080011ff */
[----:B--2---:R-:W-:Y:S05]  /*9970*/  @!P0 NANOSLEEP.SYNCS 0x989680 ;  /* 0x009896800000895d */ /* 0x004fea0003900000 */
[----:B------:R-:W2:Y:S02]  /*9980*/  @!P0 SYNCS.PHASECHK.TRANS64 P0, [R0+URZ+0x390], R3 ;  /* 0x00039003000085a7 */ /* 0x000ea400080010ff */
[----:B--2---:R-:W-:Y:S05]  /*9990*/  @!P0 BRA `(.L_x_260) ;  /* 0xfffffffc00f08947 */ /* 0x004fea000383ffff */
[----:B------:R-:W-:Y:S05]  /*99a0*/  BRA `(.L_x_96) ;  /* 0xffffffb000747947 */ /* 0x000fea000383ffff */
.L_x_104:
[----:B-1----:R1:W2:Y:S02]  /*99b0*/  SYNCS.PHASECHK.TRANS64.TRYWAIT P1, [R0+URZ+0x380], R5 ;  /* 0x00038005000075a7 */ /* 0x0022a400080211ff */
[----:B--2---:R-:W-:Y:S05]  /*99c0*/  @!P1 NANOSLEEP.SYNCS 0x989680 ;  /* 0x009896800000995d */ /* 0x004fea0003900000 */
[----:B------:R-:W2:Y:S02]  /*99d0*/  @!P1 SYNCS.PHASECHK.TRANS64 P1, [R0+URZ+0x380], R5 ;  /* 0x00038005000095a7 */ /* 0x000ea400080210ff */
[----:B--2---:R-:W-:Y:S05]  /*99e0*/  @!P1 BRA `(.L_x_104) ;  /* 0xfffffffc00f09947 */ /* 0x004fea000383ffff */
[----:B------:R-:W-:Y:S05]  /*99f0*/  BRA `(.L_x_261) ;  /* 0xffffffb400cc7947 */ /* 0x000fea000383ffff */
.L_x_105:
[----:B------:R-:W-:-:S07]  /*9a00*/  MOV R3, UR9 ;  /* 0x0000000900037c02 */ /* 0x000fce0008000f00 */
.L_x_262:
[----:B-1----:R1:W2:Y:S02]  /*9a10*/  SYNCS.PHASECHK.TRANS64.TRYWAIT P0, [R3+URZ+0x3c0], R0 ;  /* 0x0003c000030075a7 */ /* 0x0022a400080011ff */
[----:B--2---:R-:W-:Y:S05]  /*9a20*/  @!P0 NANOSLEEP.SYNCS 0x989680 ;  /* 0x009896800000895d */ /* 0x004fea0003900000 */
[----:B------:R-:W2:Y:S02]  /*9a30*/  @!P0 SYNCS.PHASECHK.TRANS64 P0, [R3+URZ+0x3c0], R0 ;  /* 0x0003c000030085a7 */ /* 0x000ea400080010ff */
[----:B--2---:R-:W-:Y:S05]  /*9a40*/  @!P0 BRA `(.L_x_262) ;  /* 0xfffffffc00f08947 */ /* 0x004fea000383ffff */
[----:B------:R-:W-:Y:S05]  /*9a50*/  BRA `(.L_x_263) ;  /* 0xffffffb800007947 */ /* 0x000fea000383ffff */
.L_x_108:
[----:B------:R-:W-:Y:S07]  /*9a60*/  MOV R0, UR7 ;  /* 0x0000000700007c02 */ /* 0x000fee0008000f00 */
.L_x_264:
[----:B-1----:R1:W2:Y:S02]  /*9a70*/  SYNCS.PHASECHK.TRANS64.TRYWAIT P0, [R0+URZ], R3 ;  /* 0x00000003000075a7 */ /* 0x0022a400080011ff */
[----:B--2---:R-:W-:Y:S05]  /*9a80*/  @!P0 NANOSLEEP.SYNCS 0x989680 ;  /* 0x009896800000895d */ /* 0x004fea0003900000 */
[----:B------:R-:W2:Y:S02]  /*9a90*/  @!P0 SYNCS.PHASECHK.TRANS64 P0, [R0+URZ], R3 ;  /* 0x00000003000085a7 */ /* 0x000ea400080010ff */
[----:B--2---:R-:W-:Y:S05]  /*9aa0*/  @!P0 BRA `(.L_x_264) ;  /* 0xfffffffc00f08947 */ /* 0x004fea000383ffff */
[----:B------:R-:W-:Y:S05]  /*9ab0*/  BRA `(.L_x_107) ;  /* 0xffffffb800387947 */ /* 0x000fea000383ffff */
.L_x_111:
[----:B------:R-:W-:-:S07]  /*9ac0*/  MOV R0, UR5 ;  /* 0x0000000500007c02 */ /* 0x000fce0008000f00 */
.L_x_265:
[----:B--2---:R2:W3:Y:S02]  /*9ad0*/  SYNCS.PHASECHK.TRANS64.TRYWAIT P0, [R0+URZ], R3 ;  /* 0x00000003000075a7 */ /* 0x0044e400080011ff */
[----:B---3--:R-:W-:Y:S05]  /*9ae0*/  @!P0 NANOSLEEP.SYNCS 0x989680 ;  /* 0x009896800000895d */ /* 0x008fea0003900000 */
[----:B------:R-:W3:Y:S02]  /*9af0*/  @!P0 SYNCS.PHASECHK.TRANS64 P0, [R0+URZ], R3 ;  /* 0x00000003000085a7 */ /* 0x000ee400080010ff */
[----:B---3--:R-:W-:Y:S05]  /*9b00*/  @!P0 BRA `(.L_x_265) ;  /* 0xfffffffc00f08947 */ /* 0x008fea000383ffff */
[----:B------:R-:W-:Y:S05]  /*9b10*/  BRA `(.L_x_266) ;  /* 0xffffffb800d87947 */ /* 0x000fea000383ffff */
.L_x_112:
[----:B------:R-:W-:-:S07]  /*9b20*/  MOV R0, UR5 ;  /* 0x0000000500007c02 */ /* 0x000fce0008000f00 */
.L_x_267:
[----:B--2---:R2:W3:Y:S02]  /*9b30*/  SYNCS.PHASECHK.TRANS64.TRYWAIT P0, [R0+URZ], R3 ;  /* 0x00000003000075a7 */ /* 0x0044e400080011ff */
[----:B---3--:R-:W-:Y:S05]  /*9b40*/  @!P0 NANOSLEEP.SYNCS 0x989680 ;  /* 0x009896800000895d */ /* 0x008fea0003900000 */
[----:B------:R-:W3:Y:S02]  /*9b50*/  @!P0 SYNCS.PHASECHK.TRANS64 P0, [R0+URZ], R3 ;  /* 0x00000003000085a7 */ /* 0x000ee400080010ff */
[----:B---3--:R-:W-:Y:S05]  /*9b60*/  @!P0 BRA `(.L_x_267) ;  /* 0xfffffffc00f08947 */ /* 0x008fea000383ffff */
[----:B------:R-:W-:Y:S05]  /*9b70*/  BRA `(.L_x_268) ;  /* 0xffffffb800e47947 */ /* 0x000fea000383ffff */
.L_x_113:
[----:B------:R-:W-:-:S07]  /*9b80*/  MOV R0, UR5 ;  /* 0x0000000500007c02 */ /* 0x000fce0008000f00 */
.L_x_269:
[----:B--2---:R2:W3:Y:S02]  /*9b90*/  SYNCS.PHASECHK.TRANS64.TRYWAIT P0, [R0+URZ], R3 ;  /* 0x00000003000075a7 */ /* 0x0044e400080011ff */
[----:B---3--:R-:W-:Y:S05]  /*9ba0*/  @!P0 NANOSLEEP.SYNCS 0x989680 ;  /* 0x009896800000895d */ /* 0x008fea0003900000 */
[----:B------:R-:W3:Y:S02]  /*9bb0*/  @!P0 SYNCS.PHASECHK.TRANS64 P0, [R0+URZ], R3 ;  /* 0x00000003000085a7 */ /* 0x000ee400080010ff */
[----:B---3--:R-:W-:Y:S05]  /*9bc0*/  @!P0 BRA `(.L_x_269) ;  /* 0xfffffffc00f08947 */ /* 0x008fea000383ffff */
[----:B------:R-:W-:Y:S05]  /*9bd0*/  BRA `(.L_x_270) ;  /* 0xffffffb800f07947 */ /* 0x000fea000383ffff */
.L_x_114:
[----:B------:R-:W-:-:S07]  /*9be0*/  MOV R0, UR7 ;  /* 0x0000000700007c02 */ /* 0x000fce0008000f00 */
.L_x_271:
[----:B--2---:R2:W3:Y:S02]  /*9bf0*/  SYNCS.PHASECHK.TRANS64.TRYWAIT P0, [R0+URZ], R3 ;  /* 0x00000003000075a7 */ /* 0x0044e400080011ff */
[----:B---3--:R-:W-:Y:S05]  /*9c00*/  @!P0 NANOSLEEP.SYNCS 0x989680 ;  /* 0x009896800000895d */ /* 0x008fea0003900000 */
[----:B------:R-:W3:Y:S02]  /*9c10*/  @!P0 SYNCS.PHASECHK.TRANS64 P0, [R0+URZ], R3 ;  /* 0x00000003000085a7 */ /* 0x000ee400080010ff */
[----:B---3--:R-:W-:Y:S05]  /*9c20*/  @!P0 BRA `(.L_x_271) ;  /* 0xfffffffc00f08947 */ /* 0x008fea000383ffff */
[----:B------:R-:W-:Y:S05]  /*9c30*/  BRA `(.L_x_272) ;  /* 0xffffffb800fc7947 */ /* 0x000fea000383ffff */
.L_x_119:
[----:B---3--:R3:W1:Y:S02]  /*9c40*/  SYNCS.PHASECHK.TRANS64.TRYWAIT P0, [R0+URZ+0x380], R3 ;  /* 0x00038003000075a7 */ /* 0x00866400080011ff */
[----:B-1----:R-:W-:Y:S05]  /*9c50*/  @!P0 NANOSLEEP.SYNCS 0x989680 ;  /* 0x009896800000895d */ /* 0x002fea0003900000 */
[----:B------:R-:W1:Y:S02]  /*9c60*/  @!P0 SYNCS.PHASECHK.TRANS64 P0, [R0+URZ+0x380], R3 ;  /* 0x00038003000085a7 */ /* 0x000e6400080010ff */
[----:B-1----:R-:W-:Y:S05]  /*9c70*/  @!P0 BRA `(.L_x_119) ;  /* 0xfffffffc00f08947 */ /* 0x002fea000383ffff */
[----:B------:R-:W-:Y:S05]  /*9c80*/  BRA `(.L_x_273) ;  /* 0xffffffbc00f87947 */ /* 0x000fea000383ffff */
.L_x_122:
[----:B------:R-:W-:Y:S07]  /*9c90*/  MOV R0, UR6 ;  /* 0x0000000600007c02 */ /* 0x000fee0008000f00 */
.L_x_274:
[----:B-1----:R1:W3:Y:S02]  /*9ca0*/  SYNCS.PHASECHK.TRANS64.TRYWAIT P0, [R0+URZ+0x378], R3 ;  /* 0x00037803000075a7 */ /* 0x0022e400080011ff */
[----:B---3--:R-:W-:Y:S05]  /*9cb0*/  @!P0 NANOSLEEP.SYNCS 0x989680 ;  /* 0x009896800000895d */ /* 0x008fea0003900000 */
[----:B------:R-:W3:Y:S02]  /*9cc0*/  @!P0 SYNCS.PHASECHK.TRANS64 P0, [R0+URZ+0x378], R3 ;  /* 0x00037803000085a7 */ /* 0x000ee400080010ff */
[----:B---3--:R-:W-:Y:S05]  /*9cd0*/  @!P0 BRA `(.L_x_274) ;  /* 0xfffffffc00f08947 */ /* 0x008fea000383ffff */
[----:B------:R-:W-:Y:S05]  /*9ce0*/  BRA `(.L_x_121) ;  /* 0xffffffc000e47947 */ /* 0x000fea000383ffff */
.L_x_125:
[----:B------:R-:W-:Y:S07]  /*9cf0*/  MOV R3, UR6 ;  /* 0x0000000600037c02 */ /* 0x000fee0008000f00 */
.L_x_275:
[----:B-1----:R1:W2:Y:S02]  /*9d00*/  SYNCS.PHASECHK.TRANS64.TRYWAIT P2, [R3+URZ+0x368], R26 ;  /* 0x0003681a030075a7 */ /* 0x0022a400080411ff */
[----:B--2---:R-:W-:Y:S05]  /*9d10*/  @!P2 NANOSLEEP.SYNCS 0x989680 ;  /* 0x009896800000a95d */ /* 0x004fea0003900000 */
[----:B------:R-:W2:Y:S02]  /*9d20*/  @!P2 SYNCS.PHASECHK.TRANS64 P2, [R3+URZ+0x368], R26 ;  /* 0x0003681a0300a5a7 */ /* 0x000ea400080410ff */
[----:B--2---:R-:W-:Y:S05]  /*9d30*/  @!P2 BRA `(.L_x_275) ;  /* 0xfffffffc00f0a947 */ /* 0x004fea000383ffff */
[----:B------:R-:W-:Y:S05]  /*9d40*/  BRA `(.L_x_276) ;  /* 0xffffffc400787947 */ /* 0x000fea000383ffff */
.L_x_128:
[----:B--2---:R2:W1:Y:S02]  /*9d50*/  SYNCS.PHASECHK.TRANS64.TRYWAIT P0, [R0+URZ+0x380], R3 ;  /* 0x00038003000075a7 */ /* 0x00446400080011ff */
[----:B-1----:R-:W-:Y:S05]  /*9d60*/  @!P0 NANOSLEEP.SYNCS 0x989680 ;  /* 0x009896800000895d */ /* 0x002fea0003900000 */
[----:B------:R-:W1:Y:S02]  /*9d70*/  @!P0 SYNCS.PHASECHK.TRANS64 P0, [R0+URZ+0x380], R3 ;  /* 0x00038003000085a7 */ /* 0x000e6400080010ff */
[----:B-1----:R-:W-:Y:S05]  /*9d80*/  @!P0 BRA `(.L_x_128) ;  /* 0xfffffffc00f08947 */ /* 0x002fea000383ffff */
[----:B------:R-:W-:Y:S05]  /*9d90*/  BRA `(.L_x_277) ;  /* 0xffffffc800d47947 */ /* 0x000fea000383ffff */
.L_x_139:
[----:B-1----:R-:W-:Y:S04]  /*9da0*/  MOV R0, UR43 ;  /* 0x0000002b00007c02 */ /* 0x002fe80008000f00 */
[----:B------:R1:W2:Y:S03]  /*9db0*/  SYNCS.PHASECHK.TRANS64.TRYWAIT P1, [R0+URZ+0x360], R3 ;  /* 0x00036003000075a7 */ /* 0x0002a600080211ff */
[----:B--2---:R-:W-:Y:S05]  /*9dc0*/  @!P1 NANOSLEEP.SYNCS 0x989680 ;  /* 0x009896800000995d */ /* 0x004fea0003900000 */
[----:B------:R-:W2:Y:S02]  /*9dd0*/  @!P1 SYNCS.PHASECHK.TRANS64 P1, [R0+URZ+0x360], R3 ;  /* 0x00036003000095a7 */ /* 0x000ea400080210ff */
[----:B--2---:R-:W-:Y:S05]  /*9de0*/  @!P1 BRA `(.L_x_139) ;  /* 0xfffffffc00ec9947 */ /* 0x004fea000383ffff */
[----:B------:R-:W-:Y:S05]  /*9df0*/  BRA `(.L_x_138) ;  /* 0xffffffd400c87947 */ /* 0x000fea000383ffff */
.L_x_141:
[----:B-1----:R1:W4:Y:S02]  /*9e00*/  SYNCS.PHASECHK.TRANS64.TRYWAIT P1, [R92+URZ+0x3a0], R7 ;  /* 0x0003a0075c0075a7 */ /* 0x00232400080211ff */
[----:B----4-:R-:W-:Y:S05]  /*9e10*/  @!P1 NANOSLEEP.SYNCS 0x989680 ;  /* 0x009896800000995d */ /* 0x010fea0003900000 */
[----:B------:R-:W4:Y:S02]  /*9e20*/  @!P1 SYNCS.PHASECHK.TRANS64 P1, [R92+URZ+0x3a0], R7 ;  /* 0x0003a0075c0095a7 */ /* 0x000f2400080210ff */
[----:B----4-:R-:W-:Y:S05]  /*9e30*/  @!P1 BRA `(.L_x_141) ;  /* 0xfffffffc00f09947 */ /* 0x010fea000383ffff */
[----:B------:R-:W-:Y:S05]  /*9e40*/  BRA `(.L_x_140) ;  /* 0xffffffd800047947 */ /* 0x000fea000383ffff */
        .weak           $__internal_0_$__cuda_sm10x_tcgen05_guardrail_trap_col_being_dealloced_not_returned_by_alloc
        .type           $__internal_0_$__cuda_sm10x_tcgen05_guardrail_trap_col_being_dealloced_not_returned_by_alloc,@function
        .size           $__internal_0_$__cuda_sm10x_tcgen05_guardrail_trap_col_being_dealloced_not_returned_by_alloc,($__internal_1_$__cuda_sm10x_tcgen05_guardrail_trap_phase_invalid_during_alloc - $__internal_0_$__cuda_sm10x_tcgen05_guardrail_trap_col_being_dealloced_not_returned_by_alloc)
$__internal_0_$__cuda_sm10x_tcgen05_guardrail_trap_col_being_dealloced_not_returned_by_alloc:
[----:B------:R-:W-:Y:S05]  /*9e50*/  BPT.TRAP 0x1 ;  /* 0x000000040000795c */ /* 0x000fea0000300000 */
[----:B------:R-:W-:-:S04]  /*9e60*/  HFMA2 R3, -RZ, RZ, 0, 0 ;  /* 0x00000000ff037431 */ /* 0x000fc800000001ff */
[----:B------:R-:W-:Y:S05]  /*9e70*/  RET.REL.NODEC R2 `(_ZN7cutlass13device_kernelINS_4gemm6kernel13GemmUniversalIN4cute5tupleIJiiiiEEENS1_10collective13CollectiveMmaINS1_35MainloopSm100TmaUmmaWarpSpecializedILi54ELi2ELi4ENS5_IJNS4_1CILi1EEESB_SB_EEEEENS5_IJNSA_ILi64EEESE_NSA_ILi32EEEEEEaNS5_IJlSB_lEEEaSH_NS4_8TiledMMAINS4_8MMA_AtomIJNS4_15SM100_MMA_S8_SSIaaiLi64ELi64ELNS4_4UMMA5MajorE0ELSM_0ELNSL_8SaturateE0EEEEEENS4_6LayoutISC_NS5_IJNSA_ILi0EEESR_SR_EEEEENS5_IJNS4_10UnderscoreESU_SU_EEEEENS4_13SM90_TMA_LOADENS4_14ComposedLayoutINS4_7SwizzleILi1ELi4ELi3EEENS4_18smem_ptr_flag_bitsILi8EEENSQ_INS5_IJNSA_ILi8EEESF_EEENS5_IJSF_SB_EEEEEEEvNS4_8identityESX_S17_vS18_EENS_8epilogue10collective18CollectiveEpilogueINS1A_23Sm100TmaWarpSpecializedILi1ELi1ELi32ELb0ELb0EEEJSG_NS5_IJNSQ_ISE_SB_EES1F_EEEaSH_aSH_NS1A_6fusion15FusionCallbacksIS1E_NS1H_17LinearCombinationIaiaiLNS_15FloatRoundStyleE2EEESG_S1G_JEEENS4_5SM1004TMEM4LOAD26SM100_TMEM_LOAD_16dp32b32xESX_NSY_INSZ_ILi2ELi4ELi3EEES12_NSQ_INS5_IJS13_SE_EEENS5_IJSE_SB_EEEEEEENS4_39AutoVectorizingCopyWithAssumedAlignmentILi128EEENS4_14SM90_TMA_STOREES1V_S1X_S1X_EEEvvEEEEvNT_6ParamsE) ;  /* 0xffffff6002607950 */ /* 0x000fea0003c3ffff */
        .weak           $__internal_1_$__cuda_sm10x_tcgen05_guardrail_trap_phase_invalid_during_alloc
        .type           $__internal_1_$__cuda_sm10x_tcgen05_guardrail_trap_phase_invalid_during_alloc,@function
        .size           $__internal_1_$__cuda_sm10x_tcgen05_guardrail_trap_phase_invalid_during_alloc,($__internal_2_$__cuda_sm10x_tcgen05_guardrail_trap_unallocated_columns_being_dealloced - $__internal_1_$__cuda_sm10x_tcgen05_guardrail_trap_phase_invalid_during_alloc)
$__internal_1_$__cuda_sm10x_tcgen05_guardrail_trap_phase_invalid_during_alloc:
[----:B------:R-:W-:Y:S05]  /*9e80*/  BPT.TRAP 0x1 ;  /* 0x000000040000795c */ /* 0x000fea0000300000 */
[----:B------:R-:W-:-:S04]  /*9e90*/  MOV R3, 0x0 ;  /* 0x0000000000037802 */ /* 0x000fc80000000f00 */
[----:B------:R-:W-:Y:S05]  /*9ea0*/  RET.REL.NODEC R2 `(_ZN7cutlass13device_kernelINS_4gemm6kernel13GemmUniversalIN4cute5tupleIJiiiiEEENS1_10collective13CollectiveMmaINS1_35MainloopSm100TmaUmmaWarpSpecializedILi54ELi2ELi4ENS5_IJNS4_1CILi1EEESB_SB_EEEEENS5_IJNSA_ILi64EEESE_NSA_ILi32EEEEEEaNS5_IJlSB_lEEEaSH_NS4_8TiledMMAINS4_8MMA_AtomIJNS4_15SM100_MMA_S8_SSIaaiLi64ELi64ELNS4_4UMMA5MajorE0ELSM_0ELNSL_8SaturateE0EEEEEENS4_6LayoutISC_NS5_IJNSA_ILi0EEESR_SR_EEEEENS5_IJNS4_10UnderscoreESU_SU_EEEEENS4_13SM90_TMA_LOADENS4_14ComposedLayoutINS4_7SwizzleILi1ELi4ELi3EEENS4_18smem_ptr_flag_bitsILi8EEENSQ_INS5_IJNSA_ILi8EEESF_EEENS5_IJSF_SB_EEEEEEEvNS4_8identityESX_S17_vS18_EENS_8epilogue10collective18CollectiveEpilogueINS1A_23Sm100TmaWarpSpecializedILi1ELi1ELi32ELb0ELb0EEEJSG_NS5_IJNSQ_ISE_SB_EES1F_EEEaSH_aSH_NS1A_6fusion15FusionCallbacksIS1E_NS1H_17LinearCombinationIaiaiLNS_15FloatRoundStyleE2EEESG_S1G_JEEENS4_5SM1004TMEM4LOAD26SM100_TMEM_LOAD_16dp32b32xESX_NSY_INSZ_ILi2ELi4ELi3EEES12_NSQ_INS5_IJS13_SE_EEENS5_IJSE_SB_EEEEEEENS4_39AutoVectorizingCopyWithAssumedAlignmentILi128EEENS4_14SM90_TMA_STOREES1V_S1X_S1X_EEEvvEEEEvNT_6ParamsE) ;  /* 0xffffff6002547950 */ /* 0x000fea0003c3ffff */
        .weak           $__internal_2_$__cuda_sm10x_tcgen05_guardrail_trap_unallocated_columns_being_dealloced
        .type           $__internal_2_$__cuda_sm10x_tcgen05_guardrail_trap_unallocated_columns_being_dealloced,@function
        .size           $__internal_2_$__cuda_sm10x_tcgen05_guardrail_trap_unallocated_columns_being_dealloced,(.L_x_279 - $__internal_2_$__cuda_sm10x_tcgen05_guardrail_trap_unallocated_columns_being_dealloced)
$__internal_2_$__cuda_sm10x_tcgen05_guardrail_trap_unallocated_columns_being_dealloced:
[----:B------:R-:W-:Y:S05]  /*9eb0*/  BPT.TRAP 0x1 ;  /* 0x000000040000795c */ /* 0x000fea0000300000 */
[----:B------:R-:W-:-:S04]  /*9ec0*/  HFMA2 R3, -RZ, RZ, 0, 0 ;  /* 0x00000000ff037431 */ /* 0x000fc800000001ff */
[----:B------:R-:W-:Y:S05]  /*9ed0*/  RET.REL.NODEC R2 `(_ZN7cutlass13device_kernelINS_4gemm6kernel13GemmUniversalIN4cute5tupleIJiiiiEEENS1_10collective13CollectiveMmaINS1_35MainloopSm100TmaUmmaWarpSpecializedILi54ELi2ELi4ENS5_IJNS4_1CILi1EEESB_SB_EEEEENS5_IJNSA_ILi64EEESE_NSA_ILi32EEEEEEaNS5_IJlSB_lEEEaSH_NS4_8TiledMMAINS4_8MMA_AtomIJNS4_15SM100_MMA_S8_SSIaaiLi64ELi64ELNS4_4UMMA5MajorE0ELSM_0ELNSL_8SaturateE0EEEEEENS4_6LayoutISC_NS5_IJNSA_ILi0EEESR_SR_EEEEENS5_IJNS4_10UnderscoreESU_SU_EEEEENS4_13SM90_TMA_LOADENS4_14ComposedLayoutINS4_7SwizzleILi1ELi4ELi3EEENS4_18smem_ptr_flag_bitsILi8EEENSQ_INS5_IJNSA_ILi8EEESF_EEENS5_IJSF_SB_EEEEEEEvNS4_8identityESX_S17_vS18_EENS_8epilogue10collective18CollectiveEpilogueINS1A_23Sm100TmaWarpSpecializedILi1ELi1ELi32ELb0ELb0EEEJSG_NS5_IJNSQ_ISE_SB_EES1F_EEEaSH_aSH_NS1A_6fusion15FusionCallbacksIS1E_NS1H_17LinearCombinationIaiaiLNS_15FloatRoundStyleE2EEESG_S1G_JEEENS4_5SM1004TMEM4LOAD26SM100_TMEM_LOAD_16dp32b32xESX_NSY_INSZ_ILi2ELi4ELi3EEES12_NSQ_INS5_IJS13_SE_EEENS5_IJSE_SB_EEEEEEENS4_39AutoVectorizingCopyWithAssumedAlignmentILi128EEENS4_14SM90_TMA_STOREES1V_S1X_S1X_EEEvvEEEEvNT_6ParamsE) ;  /* 0xffffff6002487950 */ /* 0x000fea0003c3ffff */
.L_x_278:
[----:B------:R-:W-:-:S00]  /*9ee0*/  BRA `(.L_x_278) ;  /* 0xfffffffc00fc7947 */ /* 0x000fc0000383ffff */
[----:B------:R-:W-:-:S00]  /*9ef0*/  NOP ;  /* 0x0000000000007918 */ /* 0x000fc00000000000 */
        /* <DEDUP_REMOVED lines=8> */
.L_x_279:


//--------------------- .nv.global.init           --------------------------
	.section	.nv.global.init,"aw",@progbits
.nv.global.init:
	.type		$str$27,@object
	.size		$str$27,($str$28 - $str$27)
$str$27:
        /*0000*/ 	.byte	0x28, 0x61, 0x64, 0x64, 0x72, 0x65, 0x73, 0x73, 0x20, 0x26, 0x20, 0x6d, 0x61, 0x73, 0x6b, 0x29
        /*0010*/ 	.byte	0x20, 0x3d, 0x3d, 0x20, 0x30, 0x00
	.type		$str$28,@object
	.size		$str$28,($str$26 - $str$28)
$str$28:
        /*0016*/ 	.byte	0x2f, 0x74, 0x6d, 0x70, 0x2f, 0x63, 0x75, 0x74, 0x6c, 0x61, 0x73, 0x73, 0x5f, 0x73, 0x77, 0x65
        /*0026*/ 	.byte	0x65, 0x70, 0x5f, 0x73, 0x72, 0x63, 0x2f, 0x69, 0x6e, 0x63, 0x6c, 0x75, 0x64, 0x65, 0x2f, 0x63
        /*0036*/ 	.byte	0x75, 0x74, 0x65, 0x2f, 0x70, 0x6f, 0x69, 0x6e, 0x74, 0x65, 0x72, 0x5f, 0x66, 0x6c, 0x61, 0x67
        /*0046*/ 	.byte	0x67, 0x65, 0x64, 0x2e, 0x68, 0x70, 0x70, 0x00
	.type		$str$26,@object
	.size		$str$26,($str$25 - $str$26)
$str$26:
        /*004e*/ 	.byte	0x2f, 0x74, 0x6d, 0x70, 0x2f, 0x63, 0x75, 0x74, 0x6c, 0x61, 0x73, 0x73, 0x5f, 0x73, 0x77, 0x65
        /*005e*/ 	.byte	0x65, 0x70, 0x5f, 0x73, 0x72, 0x63, 0x2f, 0x69, 0x6e, 0x63, 0x6c, 0x75, 0x64, 0x65, 0x2f, 0x63
        /*006e*/ 	.byte	0x75, 0x74, 0x65, 0x2f, 0x61, 0x74, 0x6f, 0x6d, 0x2f, 0x63, 0x6f, 0x70, 0x79, 0x5f, 0x74, 0x72
        /*007e*/ 	.byte	0x61, 0x69, 0x74, 0x73, 0x5f, 0x73, 0x6d, 0x31, 0x30, 0x30, 0x2e, 0x68, 0x70, 0x70, 0x00
	.type		$str$25,@object
	.size		$str$25,(__unnamed_1 - $str$25)
$str$25:
        /*008d*/ 	.byte	0x28, 0x28, 0x75, 0x69, 0x6e, 0x74, 0x33, 0x32, 0x5f, 0x74, 0x28, 0x74, 0x68, 0x72, 0x65, 0x61
        /*009d*/ 	.byte	0x64, 0x49, 0x64, 0x78, 0x2e, 0x78, 0x29, 0x20, 0x2f, 0x20, 0x33, 0x32, 0x29, 0x20, 0x25, 0x20
        /*00ad*/ 	.byte	0x34, 0x29, 0x20, 0x3d, 0x3d, 0x20, 0x28, 0x28, 0x28, 0x74, 0x6d, 0x65, 0x6d, 0x5f, 0x61, 0x64
        /*00bd*/ 	.byte	0x64, 0x72, 0x20, 0x3e, 0x3e, 0x20, 0x31, 0x36, 0x29, 0x20, 0x2f, 0x20, 0x33, 0x32, 0x29, 0x20
        /*00cd*/ 	.byte	0x25, 0x20, 0x34, 0x29, 0x00
	.type		__unnamed_1,@object
	.size		__unnamed_1,(__unnamed_2 - __unnamed_1)
__unnamed_1:
        /*00d2*/ 	.byte	0x61, 0x75, 0x74, 0x6f, 0x20, 0x63, 0x75, 0x74, 0x65, 0x3a, 0x3a, 0x61, 0x73, 0x5f, 0x70, 0x6f
        /* <DEDUP_REMOVED lines=24> */
        /*0262*/ 	.byte	0x00
	.type		__unnamed_2,@object
	.size		__unnamed_2,(.L_2 - __unnamed_2)
__unnamed_2:
        /* <DEDUP_REMOVED lines=41> */
.L_2:


//--------------------- .nv.shared._ZN7cutlass13device_kernelINS_4gemm6kernel13GemmUniversalIN4cute5tupleIJiiiiEEENS1_10collective13CollectiveMmaINS1_35MainloopSm100TmaUmmaWarpSpecializedILi54ELi2ELi4ENS5_IJNS4_1CILi1EEESB_SB_EEEEENS5_IJNSA_ILi64EEESE_NSA_ILi32EEEEEEaNS5_IJlSB_lEEEaSH_NS4_8TiledMMAINS4_8MMA_AtomIJNS4_15SM100_MMA_S8_SSIaaiLi64ELi64ELNS4_4UMMA5MajorE0ELSM_0ELNSL_8SaturateE0EEEEEENS4_6LayoutISC_NS5_IJNSA_ILi0EEESR_SR_EEEEENS5_IJNS4_10UnderscoreESU_SU_EEEEENS4_13SM90_TMA_LOADENS4_14ComposedLayoutINS4_7SwizzleILi1ELi4ELi3EEENS4_18smem_ptr_flag_bitsILi8EEENSQ_INS5_IJNSA_ILi8EEESF_EEENS5_IJSF_SB_EEEEEEEvNS4_8identityESX_S17_vS18_EENS_8epilogue10collective18CollectiveEpilogueINS1A_23Sm100TmaWarpSpecializedILi1ELi1ELi32ELb0ELb0EEEJSG_NS5_IJNSQ_ISE_SB_EES1F_EEEaSH_aSH_NS1A_6fusion15FusionCallbacksIS1E_NS1H_17LinearCombinationIaiaiLNS_15FloatRoundStyleE2EEESG_S1G_JEEENS4_5SM1004TMEM4LOAD26SM100_TMEM_LOAD_16dp32b32xESX_NSY_INSZ_ILi2ELi4ELi3EEES12_NSQ_INS5_IJS13_SE_EEENS5_IJSE_SB_EEEEEEENS4_39AutoVectorizingCopyWithAssumedAlignmentILi128EEENS4_14SM90_TMA_STOREES1V_S1X_S1X_EEEvvEEEEvNT_6ParamsE --------------------------
	.section	.nv.shared._ZN7cutlass13device_kernelINS_4gemm6kernel13GemmUniversalIN4cute5tupleIJiiiiEEENS1_10collective13CollectiveMmaINS1_35MainloopSm100TmaUmmaWarpSpecializedILi54ELi2ELi4ENS5_IJNS4_1CILi1EEESB_SB_EEEEENS5_IJNSA_ILi64EEESE_NSA_ILi32EEEEEEaNS5_IJlSB_lEEEaSH_NS4_8TiledMMAINS4_8MMA_AtomIJNS4_15SM100_MMA_S8_SSIaaiLi64ELi64ELNS4_4UMMA5MajorE0ELSM_0ELNSL_8SaturateE0EEEEEENS4_6LayoutISC_NS5_IJNSA_ILi0EEESR_SR_EEEEENS5_IJNS4_10UnderscoreESU_SU_EEEEENS4_13SM90_TMA_LOADENS4_14ComposedLayoutINS4_7SwizzleILi1ELi4ELi3EEENS4_18smem_ptr_flag_bitsILi8EEENSQ_INS5_IJNSA_ILi8EEESF_EEENS5_IJSF_SB_EEEEEEEvNS4_8identityESX_S17_vS18_EENS_8epilogue10collective18CollectiveEpilogueINS1A_23Sm100TmaWarpSpecializedILi1ELi1ELi32ELb0ELb0EEEJSG_NS5_IJNSQ_ISE_SB_EES1F_EEEaSH_aSH_NS1A_6fusion15FusionCallbacksIS1E_NS1H_17LinearCombinationIaiaiLNS_15FloatRoundStyleE2EEESG_S1G_JEEENS4_5SM1004TMEM4LOAD26SM100_TMEM_LOAD_16dp32b32xESX_NSY_INSZ_ILi2ELi4ELi3EEES12_NSQ_INS5_IJS13_SE_EEENS5_IJSE_SB_EEEEEEENS4_39AutoVectorizingCopyWithAssumedAlignmentILi128EEENS4_14SM90_TMA_STOREES1V_S1X_S1X_EEEvvEEEEvNT_6ParamsE,"aw",@nobits
	.sectionflags	@""
	.align	16
	.zero		1024


//--------------------- .nv.shared.reserved.0     --------------------------
	.section	.nv.shared.reserved.0,"aw",@nobits
	.weak		__nv_reservedSMEM_offset_0_alias
	.size		__nv_reservedSMEM_offset_0_alias, 0, 64
	.other		__nv_reservedSMEM_offset_0_alias,@"STO_CUDA_RESERVED_SHARED STV_DEFAULT"
__nv_reservedSMEM_offset_0_alias:
	.zero		0
.nv.shared.reserved.0:
	.zero		64
	.weak		__nv_reservedSMEM_tcgen05_partition
	.type		__nv_reservedSMEM_tcgen05_partition,@object
	.size		__nv_reservedSMEM_tcgen05_partition,(.L_0 - __nv_reservedSMEM_tcgen05_partition)
__nv_reservedSMEM_tcgen05_partition:
	.zero		32
.L_0:


//--------------------- .nv.global                --------------------------
	.section	.nv.global,"aw",@nobits
.nv.global:
	.type		_ZN39_INTERNAL_41e7f381_4_k_cu_7f464d04_89184cute1_E,@object
	.size		_ZN39_INTERNAL_41e7f381_4_k_cu_7f464d04_89184cute1_E,(_ZN39_INTERNAL_41e7f381_4_k_cu_7f464d04_89184cuda3std3__45__cpo6cbeginE - _ZN39_INTERNAL_41e7f381_4_k_cu_7f464d04_89184cute1_E)
_ZN39_INTERNAL_41e7f381_4_k_cu_7f464d04_89184cute1_E:
	.zero		1
	.type		_ZN39_INTERNAL_41e7f381_4_k_cu_7f464d04_89184cuda3std3__45__cpo6cbeginE,@object
	.size		_ZN39_INTERNAL_41e7f381_4_k_cu_7f464d04_89184cuda3std3__45__cpo6cbeginE,(_ZN39_INTERNAL_41e7f381_4_k_cu_7f464d04_89184cuda3std3__48in_placeE - _ZN39_INTERNAL_41e7f381_4_k_cu_7f464d04_89184cuda3std3__45__cpo6cbeginE)
_ZN39_INTERNAL_41e7f381_4_k_cu_7f464d04_89184cuda3std3__45__cpo6cbeginE:
	.zero		1
	.type		_ZN39_INTERNAL_41e7f381_4_k_cu_7f464d04_89184cuda3std3__48in_placeE,@object
	.size		_ZN39_INTERNAL_41e7f381_4_k_cu_7f464d04_89184cuda3std3__48in_placeE,(_ZN39_INTERNAL_41e7f381_4_k_cu_7f464d04_89184cuda3std6ranges3__45__cpo9iter_moveE - _ZN39_INTERNAL_41e7f381_4_k_cu_7f464d04_89184cuda3std3__48in_placeE)
_ZN39_INTERNAL_41e7f381_4_k_cu_7f464d04_89184cuda3std3__48in_placeE:
	.zero		1
	.type		_ZN39_INTERNAL_41e7f381_4_k_cu_7f464d04_89184cuda3std6ranges3__45__cpo9iter_moveE,@object
	.size		_ZN39_INTERNAL_41e7f381_4_k_cu_7f464d04_89184cuda3std6ranges3__45__cpo9iter_moveE,(_ZN39_INTERNAL_41e7f381_4_k_cu_7f464d04_89184cuda3std3__45__cpo5beginE - _ZN39_INTERNAL_41e7f381_4_k_cu_7f464d04_89184cuda3std6ranges3__45__cpo9iter_moveE)
_ZN39_INTERNAL_41e7f381_4_k_cu_7f464d04_89184cuda3std6ranges3__45__cpo9iter_moveE:
	.zero		1
	.type		_ZN39_INTERNAL_41e7f381_4_k_cu_7f464d04_89184cuda3std3__45__cpo5beginE,@object
	.size		_ZN39_INTERNAL_41e7f381_4_k_cu_7f464d04_89184cuda3std3__45__cpo5beginE,(_ZN39_INTERNAL_41e7f381_4_k_cu_7f464d04_89184cuda3std3__441_GLOBAL__N__41e7f381_4_k_cu_7f464d04_89186ignoreE - _ZN39_INTERNAL_41e7f381_4_k_cu_7f464d04_89184cuda3std3__45__cpo5beginE)
_ZN39_INTERNAL_41e7f381_4_k_cu_7f464d04_89184cuda3std3__45__cpo5beginE:
	.zero		1
	.type		_ZN39_INTERNAL_41e7f381_4_k_cu_7f464d04_89184cuda3std3__441_GLOBAL__N__41e7f381_4_k_cu_7f464d04_89186ignoreE,@object
	.size		_ZN39_INTERNAL_41e7f381_4_k_cu_7f464d04_89184cuda3std3__441_GLOBAL__N__41e7f381_4_k_cu_7f464d04_89186ignoreE,(_ZN39_INTERNAL_41e7f381_4_k_cu_7f464d04_89184cute7productE - _ZN39_INTERNAL_41e7f381_4_k_cu_7f464d04_89184cuda3std3__441_GLOBAL__N__41e7f381_4_k_cu_7f464d04_89186ignoreE)
_ZN39_INTERNAL_41e7f381_4_k_cu_7f464d04_89184cuda3std3__441_GLOBAL__N__41e7f381_4_k_cu_7f464d04_89186ignoreE:
	.zero		1
	.type		_ZN39_INTERNAL_41e7f381_4_k_cu_7f464d04_89184cute7productE,@object
	.size		_ZN39_INTERNAL_41e7f381_4_k_cu_7f464d04_89184cute7productE,(_ZN39_INTERNAL_41e7f381_4_k_cu_7f464d04_89184cuda3std3__45__cpo3endE - _ZN39_INTERNAL_41e7f381_4_k_cu_7f464d04_89184cute7productE)
_ZN39_INTERNAL_41e7f381_4_k_cu_7f464d04_89184cute7productE:
	.zero		1
	.type		_ZN39_INTERNAL_41e7f381_4_k_cu_7f464d04_89184cuda3std3__45__cpo3endE,@object
	.size		_ZN39_INTERNAL_41e7f381_4_k_cu_7f464d04_89184cuda3std3__45__cpo3endE,(_ZN39_INTERNAL_41e7f381_4_k_cu_7f464d04_89184cuda3std3__419piecewise_constructE - _ZN39_INTERNAL_41e7f381_4_k_cu_7f464d04_89184cuda3std3__45__cpo3endE)
_ZN39_INTERNAL_41e7f381_4_k_cu_7f464d04_89184cuda3std3__45__cpo3endE:
	.zero		1
	.type		_ZN39_INTERNAL_41e7f381_4_k_cu_7f464d04_89184cuda3std3__419piecewise_constructE,@object
	.size		_ZN39_INTERNAL_41e7f381_4_k_cu_7f464d04_89184cuda3std3__419piecewise_constructE,(_ZN39_INTERNAL_41e7f381_4_k_cu_7f464d04_89184cuda3std3__45__cpo4cendE - _ZN39_INTERNAL_41e7f381_4_k_cu_7f464d04_89184cuda3std3__419piecewise_constructE)
_ZN39_INTERNAL_41e7f381_4_k_cu_7f464d04_89184cuda3std3__419piecewise_constructE:
	.zero		1
	.type		_ZN39_INTERNAL_41e7f381_4_k_cu_7f464d04_89184cuda3std3__45__cpo4cendE,@object
	.size		_ZN39_INTERNAL_41e7f381_4_k_cu_7f464d04_89184cuda3std3__45__cpo4cendE,(_ZN39_INTERNAL_41e7f381_4_k_cu_7f464d04_89184cuda3std6ranges3__45__cpo4swapE - _ZN39_INTERNAL_41e7f381_4_k_cu_7f464d04_89184cuda3std3__45__cpo4cendE)
_ZN39_INTERNAL_41e7f381_4_k_cu_7f464d04_89184cuda3std3__45__cpo4cendE:
	.zero		1
	.type		_ZN39_INTERNAL_41e7f381_4_k_cu_7f464d04_89184cuda3std6ranges3__45__cpo4swapE,@object
	.size		_ZN39_INTERNAL_41e7f381_4_k_cu_7f464d04_89184cuda3std6ranges3__45__cpo4swapE,(.L_10 - _ZN39_INTERNAL_41e7f381_4_k_cu_7f464d04_89184cuda3std6ranges3__45__cpo4swapE)
_ZN39_INTERNAL_41e7f381_4_k_cu_7f464d04_89184cuda3std6ranges3__45__cpo4swapE:
	.zero		1
.L_10:


//--------------------- .nv.constant0._ZN7cutlass13device_kernelINS_4gemm6kernel13GemmUniversalIN4cute5tupleIJiiiiEEENS1_10collective13CollectiveMmaINS1_35MainloopSm100TmaUmmaWarpSpecializedILi54ELi2ELi4ENS5_IJNS4_1CILi1EEESB_SB_EEEEENS5_IJNSA_ILi64EEESE_NSA_ILi32EEEEEEaNS5_IJlSB_lEEEaSH_NS4_8TiledMMAINS4_8MMA_AtomIJNS4_15SM100_MMA_S8_SSIaaiLi64ELi64ELNS4_4UMMA5MajorE0ELSM_0ELNSL_8SaturateE0EEEEEENS4_6LayoutISC_NS5_IJNSA_ILi0EEESR_SR_EEEEENS5_IJNS4_10UnderscoreESU_SU_EEEEENS4_13SM90_TMA_LOADENS4_14ComposedLayoutINS4_7SwizzleILi1ELi4ELi3EEENS4_18smem_ptr_flag_bitsILi8EEENSQ_INS5_IJNSA_ILi8EEESF_EEENS5_IJSF_SB_EEEEEEEvNS4_8identityESX_S17_vS18_EENS_8epilogue10collective18CollectiveEpilogueINS1A_23Sm100TmaWarpSpecializedILi1ELi1ELi32ELb0ELb0EEEJSG_NS5_IJNSQ_ISE_SB_EES1F_EEEaSH_aSH_NS1A_6fusion15FusionCallbacksIS1E_NS1H_17LinearCombinationIaiaiLNS_15FloatRoundStyleE2EEESG_S1G_JEEENS4_5SM1004TMEM4LOAD26SM100_TMEM_LOAD_16dp32b32xESX_NSY_INSZ_ILi2ELi4ELi3EEES12_NSQ_INS5_IJS13_SE_EEENS5_IJSE_SB_EEEEEEENS4_39AutoVectorizingCopyWithAssumedAlignmentILi128EEENS4_14SM90_TMA_STOREES1V_S1X_S1X_EEEvvEEEEvNT_6ParamsE --------------------------
	.section	.nv.constant0._ZN7cutlass13device_kernelINS_4gemm6kernel13GemmUniversalIN4cute5tupleIJiiiiEEENS1_10collective13CollectiveMmaINS1_35MainloopSm100TmaUmmaWarpSpecializedILi54ELi2ELi4ENS5_IJNS4_1CILi1EEESB_SB_EEEEENS5_IJNSA_ILi64EEESE_NSA_ILi32EEEEEEaNS5_IJlSB_lEEEaSH_NS4_8TiledMMAINS4_8MMA_AtomIJNS4_15SM100_MMA_S8_SSIaaiLi64ELi64ELNS4_4UMMA5MajorE0ELSM_0ELNSL_8SaturateE0EEEEEENS4_6LayoutISC_NS5_IJNSA_ILi0EEESR_SR_EEEEENS5_IJNS4_10UnderscoreESU_SU_EEEEENS4_13SM90_TMA_LOADENS4_14ComposedLayoutINS4_7SwizzleILi1ELi4ELi3EEENS4_18smem_ptr_flag_bitsILi8EEENSQ_INS5_IJNSA_ILi8EEESF_EEENS5_IJSF_SB_EEEEEEEvNS4_8identityESX_S17_vS18_EENS_8epilogue10collective18CollectiveEpilogueINS1A_23Sm100TmaWarpSpecializedILi1ELi1ELi32ELb0ELb0EEEJSG_NS5_IJNSQ_ISE_SB_EES1F_EEEaSH_aSH_NS1A_6fusion15FusionCallbacksIS1E_NS1H_17LinearCombinationIaiaiLNS_15FloatRoundStyleE2EEESG_S1G_JEEENS4_5SM1004TMEM4LOAD26SM100_TMEM_LOAD_16dp32b32xESX_NSY_INSZ_ILi2ELi4ELi3EEES12_NSQ_INS5_IJS13_SE_EEENS5_IJSE_SB_EEEEEEENS4_39AutoVectorizingCopyWithAssumedAlignmentILi128EEENS4_14SM90_TMA_STOREES1V_S1X_S1X_EEEvvEEEEvNT_6ParamsE,"a",@progbits
	.sectionflags	@""
	.align	4
.nv.constant0._ZN7cutlass13device_kernelINS_4gemm6kernel13GemmUniversalIN4cute5tupleIJiiiiEEENS1_10collective13CollectiveMmaINS1_35MainloopSm100TmaUmmaWarpSpecializedILi54ELi2ELi4ENS5_IJNS4_1CILi1EEESB_SB_EEEEENS5_IJNSA_ILi64EEESE_NSA_ILi32EEEEEEaNS5_IJlSB_lEEEaSH_NS4_8TiledMMAINS4_8MMA_AtomIJNS4_15SM100_MMA_S8_SSIaaiLi64ELi64ELNS4_4UMMA5MajorE0ELSM_0ELNSL_8SaturateE0EEEEEENS4_6LayoutISC_NS5_IJNSA_ILi0EEESR_SR_EEEEENS5_IJNS4_10UnderscoreESU_SU_EEEEENS4_13SM90_TMA_LOADENS4_14ComposedLayoutINS4_7SwizzleILi1ELi4ELi3EEENS4_18smem_ptr_flag_bitsILi8EEENSQ_INS5_IJNSA_ILi8EEESF_EEENS5_IJSF_SB_EEEEEEEvNS4_8identityESX_S17_vS18_EENS_8epilogue10collective18CollectiveEpilogueINS1A_23Sm100TmaWarpSpecializedILi1ELi1ELi32ELb0ELb0EEEJSG_NS5_IJNSQ_ISE_SB_EES1F_EEEaSH_aSH_NS1A_6fusion15FusionCallbacksIS1E_NS1H_17LinearCombinationIaiaiLNS_15FloatRoundStyleE2EEESG_S1G_JEEENS4_5SM1004TMEM4LOAD26SM100_TMEM_LOAD_16dp32b32xESX_NSY_INSZ_ILi2ELi4ELi3EEES12_NSQ_INS5_IJS13_SE_EEENS5_IJSE_SB_EEEEEEENS4_39AutoVectorizingCopyWithAssumedAlignmentILi128EEENS4_14SM90_TMA_STOREES1V_S1X_S1X_EEEvvEEEEvNT_6ParamsE:
	.zero		2944


//--------------------- SYMBOLS --------------------------

	.type		.nv.reservedSmem.offset0,@object
	.size		.nv.reservedSmem.offset0,0x4
	.type		.nv.reservedSmem.cap,@object
	.size		.nv.reservedSmem.cap,0x4
	.type		__assertfail,@function
